// auto-generated by cutlass_sweep.conv — config: {"arch": "sm_90", "cluster_m": 2, "cluster_n": 1, "conv_kind": "wgrad", "dtype": "bf16", "ndim": 2, "tile_k": 32, "tile_m": 256, "tile_n": 64}
#include "cutlass/cutlass.h"
#include "cute/tensor.hpp"
#include "cutlass/kernel_hardware_info.hpp"
#include "cutlass/conv/convolution.h"
#include "cutlass/conv/dispatch_policy.hpp"
#include "cutlass/conv/collective/collective_builder.hpp"
#include "cutlass/conv/kernel/conv_universal.hpp"
#include "cutlass/conv/device/conv_universal_adapter.hpp"
#include "cutlass/epilogue/collective/collective_builder.hpp"

using namespace cute;
using Elem = cutlass::bfloat16_t;
using Acc  = float;
using LayoutAB = cutlass::layout::TensorNHWC;
using LayoutC  = cutlass::layout::TensorKCSR;
constexpr auto ConvOp = cutlass::conv::Operator::kWgrad;
using TileShape    = Shape<_256, Shape<_64>, Shape<_32>>;
using ClusterShape = Shape<_2, _1, _1>;

using CollectiveEpilogue = typename cutlass::epilogue::collective::CollectiveBuilder<
    cutlass::arch::Sm90, cutlass::arch::OpClassTensorOp,
    TileShape, ClusterShape,
    cutlass::epilogue::collective::EpilogueTileAuto,
    Acc, Acc,
    Elem, LayoutC, 128 / cutlass::sizeof_bits<Elem>::value,
    Elem, LayoutC, 128 / cutlass::sizeof_bits<Elem>::value,
    cutlass::epilogue::collective::EpilogueScheduleAuto
  >::CollectiveOp;

using CollectiveMainloop = typename cutlass::conv::collective::CollectiveBuilder<
    cutlass::arch::Sm90, cutlass::arch::OpClassTensorOp, ConvOp,
    Elem, LayoutAB, 128 / cutlass::sizeof_bits<Elem>::value,
    Elem, LayoutAB, 128 / cutlass::sizeof_bits<Elem>::value,
    Acc,
    TileShape, ClusterShape,
    cutlass::conv::collective::StageCountAutoCarveout<
        static_cast<int>(sizeof(typename CollectiveEpilogue::SharedStorage))>,
    cutlass::conv::collective::KernelScheduleAuto
  >::CollectiveOp;

using ProblemShape = cutlass::conv::ConvProblemShape<
    ConvOp, CollectiveMainloop::DispatchPolicy::NumSpatialDimensions>;
using ConvKernel = cutlass::conv::kernel::ConvUniversal<
    ProblemShape, CollectiveMainloop, CollectiveEpilogue>;
using Conv = cutlass::conv::device::ConvUniversalAdapter<ConvKernel>;

auto* _anchor = &cutlass::device_kernel<ConvKernel>;


// ===== COMPILED SASS (sm_90a) =====

	.target	sm_90a

	.elftype	@"ET_EXEC"


//--------------------- .note.nv.tkinfo           --------------------------
	.section	.note.nv.tkinfo,"",@"SHT_NOTE"
	.sectionflags	@"SHF_NOTE_NV_TKINFO"
	.tkinfo
        /*0018*/ 	.word	0x00000002
        /*0030*/ 	.string	""
        /*0030*/ 	.string	"ptxas"
        /*0030*/ 	.string	"Cuda compilation tools, release 13.0, V13.0.88"
        /*0030*/ 	.string	"Build cuda_13.0.r13.0/compiler.36424714_0"
        /*0030*/ 	.string	"-arch sm_90a -m 64 "



//--------------------- .note.nv.cuinfo           --------------------------
	.section	.note.nv.cuinfo,"",@"SHT_NOTE"
	.sectionflags	@"SHF_NOTE_NV_CUINFO"
        /*0018*/ 	.short	0x0002
        /*001a*/ 	.short	0x005a
        /*001c*/ 	.short	0x0082
	.zero		2


//--------------------- .nv.info                  --------------------------
	.section	.nv.info,"",@"SHT_CUDA_INFO"
	.align	4


	//----- nvinfo : EIATTR_REGCOUNT
	.align		4
        /*0000*/ 	.byte	0x04, 0x2f
        /*0002*/ 	.short	(.L_12 - .L_11)
	.align		4
.L_11:
        /*0004*/ 	.word	index@(_ZN7cutlass13device_kernelINS_4conv6kernel13ConvUniversalINS1_16ConvProblemShapeILNS1_8OperatorE2ELi2EEENS1_10collective14CollectiveConvINS1_46MainloopSm90TmaGmmaWarpSpecializedImplicitGemmILS5_2ELi11ELi2EN4cute5tupleIJNSA_1CILi2EEENSC_ILi1EEESE_EEENS1_36KernelImplicitTmaWarpSpecializedSm90ELi1EEENSB_IJNSC_ILi256EEENSB_IJNSC_ILi64EEEEEENSB_IJNSC_ILi32EEEEEEEEENS_10bfloat16_tESO_NSA_8TiledMMAINSA_8MMA_AtomIJNSA_4SM904GMMA27MMA_64x64x16_F32BF16BF16_SSILNSS_5MajorE1ELSU_1ELNSS_7ScaleInE1ELSV_1EEEEEENSA_6LayoutINSB_IJSE_SE_SE_EEENSB_IJNSC_ILi0EEES10_S10_EEEEENSB_IJNSA_10UnderscoreES13_S13_EEEEENS7_6detail26Sm90ImplicitGemmTileTraitsINSA_13SM90_TMA_LOADENSA_14ComposedLayoutINSA_7SwizzleILi3ELi4ELi3EEENSA_18smem_ptr_flag_bitsILi16EEENSY_INSB_IJNSB_IJSJ_NSC_ILi4EEEEEENSB_IJNSC_ILi8EEES1E_EEENSB_IJSE_NSC_ILi11EEEEEEEEENSB_IJNSB_IJSE_NSC_ILi2048EEEEEENSB_IJSJ_NSC_ILi512EEEEEENSB_IJS10_NSC_ILi8192EEEEEEEEEEEEEvEENS17_INSA_30SM90_TMA_LOAD_IM2COL_MULTICASTENS19_IS1B_S1D_NSY_INSB_IJNSB_IJSJ_SE_EEES1H_S1J_EEENSB_IJNSB_IJSE_S10_EEES1O_NSB_IJS10_S1L_EEEEEEEEEEvEEEENS_8epilogue10collective6detail29Sm90TmaWarpSpecializedAdapterINS26_15DefaultEpilogueISO_NSB_IJlNSB_IJSE_llEEES10_EEES2B_NS25_6thread17LinearCombinationISO_Li1EffLNS2C_9ScaleType4KindE0ELNS_15FloatRoundStyleE2ESO_EENS_4gemm15EpilogueDefaultEEEEEvvEEEEvNT_6ParamsE)
        /*0008*/ 	.word	0x000000a8


	//----- nvinfo : EIATTR_FRAME_SIZE
	.align		4
.L_12:
        /*000c*/ 	.byte	0x04, 0x11
        /*000e*/ 	.short	(.L_14 - .L_13)
	.align		4
.L_13:
        /*0010*/ 	.word	index@(_ZN7cutlass13device_kernelINS_4conv6kernel13ConvUniversalINS1_16ConvProblemShapeILNS1_8OperatorE2ELi2EEENS1_10collective14CollectiveConvINS1_46MainloopSm90TmaGmmaWarpSpecializedImplicitGemmILS5_2ELi11ELi2EN4cute5tupleIJNSA_1CILi2EEENSC_ILi1EEESE_EEENS1_36KernelImplicitTmaWarpSpecializedSm90ELi1EEENSB_IJNSC_ILi256EEENSB_IJNSC_ILi64EEEEEENSB_IJNSC_ILi32EEEEEEEEENS_10bfloat16_tESO_NSA_8TiledMMAINSA_8MMA_AtomIJNSA_4SM904GMMA27MMA_64x64x16_F32BF16BF16_SSILNSS_5MajorE1ELSU_1ELNSS_7ScaleInE1ELSV_1EEEEEENSA_6LayoutINSB_IJSE_SE_SE_EEENSB_IJNSC_ILi0EEES10_S10_EEEEENSB_IJNSA_10UnderscoreES13_S13_EEEEENS7_6detail26Sm90ImplicitGemmTileTraitsINSA_13SM90_TMA_LOADENSA_14ComposedLayoutINSA_7SwizzleILi3ELi4ELi3EEENSA_18smem_ptr_flag_bitsILi16EEENSY_INSB_IJNSB_IJSJ_NSC_ILi4EEEEEENSB_IJNSC_ILi8EEES1E_EEENSB_IJSE_NSC_ILi11EEEEEEEEENSB_IJNSB_IJSE_NSC_ILi2048EEEEEENSB_IJSJ_NSC_ILi512EEEEEENSB_IJS10_NSC_ILi8192EEEEEEEEEEEEEvEENS17_INSA_30SM90_TMA_LOAD_IM2COL_MULTICASTENS19_IS1B_S1D_NSY_INSB_IJNSB_IJSJ_SE_EEES1H_S1J_EEENSB_IJNSB_IJSE_S10_EEES1O_NSB_IJS10_S1L_EEEEEEEEEEvEEEENS_8epilogue10collective6detail29Sm90TmaWarpSpecializedAdapterINS26_15DefaultEpilogueISO_NSB_IJlNSB_IJSE_llEEES10_EEES2B_NS25_6thread17LinearCombinationISO_Li1EffLNS2C_9ScaleType4KindE0ELNS_15FloatRoundStyleE2ESO_EENS_4gemm15EpilogueDefaultEEEEEvvEEEEvNT_6ParamsE)
        /*0014*/ 	.word	0x00000000


	//----- nvinfo : EIATTR_MIN_STACK_SIZE
	.align		4
.L_14:
        /*0018*/ 	.byte	0x04, 0x12
        /*001a*/ 	.short	(.L_16 - .L_15)
	.align		4
.L_15:
        /*001c*/ 	.word	index@(_ZN7cutlass13device_kernelINS_4conv6kernel13ConvUniversalINS1_16ConvProblemShapeILNS1_8OperatorE2ELi2EEENS1_10collective14CollectiveConvINS1_46MainloopSm90TmaGmmaWarpSpecializedImplicitGemmILS5_2ELi11ELi2EN4cute5tupleIJNSA_1CILi2EEENSC_ILi1EEESE_EEENS1_36KernelImplicitTmaWarpSpecializedSm90ELi1EEENSB_IJNSC_ILi256EEENSB_IJNSC_ILi64EEEEEENSB_IJNSC_ILi32EEEEEEEEENS_10bfloat16_tESO_NSA_8TiledMMAINSA_8MMA_AtomIJNSA_4SM904GMMA27MMA_64x64x16_F32BF16BF16_SSILNSS_5MajorE1ELSU_1ELNSS_7ScaleInE1ELSV_1EEEEEENSA_6LayoutINSB_IJSE_SE_SE_EEENSB_IJNSC_ILi0EEES10_S10_EEEEENSB_IJNSA_10UnderscoreES13_S13_EEEEENS7_6detail26Sm90ImplicitGemmTileTraitsINSA_13SM90_TMA_LOADENSA_14ComposedLayoutINSA_7SwizzleILi3ELi4ELi3EEENSA_18smem_ptr_flag_bitsILi16EEENSY_INSB_IJNSB_IJSJ_NSC_ILi4EEEEEENSB_IJNSC_ILi8EEES1E_EEENSB_IJSE_NSC_ILi11EEEEEEEEENSB_IJNSB_IJSE_NSC_ILi2048EEEEEENSB_IJSJ_NSC_ILi512EEEEEENSB_IJS10_NSC_ILi8192EEEEEEEEEEEEEvEENS17_INSA_30SM90_TMA_LOAD_IM2COL_MULTICASTENS19_IS1B_S1D_NSY_INSB_IJNSB_IJSJ_SE_EEES1H_S1J_EEENSB_IJNSB_IJSE_S10_EEES1O_NSB_IJS10_S1L_EEEEEEEEEEvEEEENS_8epilogue10collective6detail29Sm90TmaWarpSpecializedAdapterINS26_15DefaultEpilogueISO_NSB_IJlNSB_IJSE_llEEES10_EEES2B_NS25_6thread17LinearCombinationISO_Li1EffLNS2C_9ScaleType4KindE0ELNS_15FloatRoundStyleE2ESO_EENS_4gemm15EpilogueDefaultEEEEEvvEEEEvNT_6ParamsE)
        /*0020*/ 	.word	0x00000000
.L_16:


//--------------------- .nv.compat                --------------------------
	.section	.nv.compat,"",@"SHT_CUDA_COMPAT_INFO"
	.align	4
        /*0000*/ 	.byte	0x02, 0x09, 0x01, 0x00, 0x02, 0x02, 0x04, 0x00, 0x02, 0x05, 0x05, 0x00, 0x03, 0x07, 0x01, 0x01
        /*0010*/ 	.byte	0x02, 0x03, 0x01, 0x00, 0x02, 0x06, 0x01, 0x00, 0x04, 0x0b, 0x08, 0x00, 0x00, 0x00, 0x00, 0x00
        /*0020*/ 	.byte	0x00, 0x00, 0x00, 0x00


//--------------------- .nv.info._ZN7cutlass13device_kernelINS_4conv6kernel13ConvUniversalINS1_16ConvProblemShapeILNS1_8OperatorE2ELi2EEENS1_10collective14CollectiveConvINS1_46MainloopSm90TmaGmmaWarpSpecializedImplicitGemmILS5_2ELi11ELi2EN4cute5tupleIJNSA_1CILi2EEENSC_ILi1EEESE_EEENS1_36KernelImplicitTmaWarpSpecializedSm90ELi1EEENSB_IJNSC_ILi256EEENSB_IJNSC_ILi64EEEEEENSB_IJNSC_ILi32EEEEEEEEENS_10bfloat16_tESO_NSA_8TiledMMAINSA_8MMA_AtomIJNSA_4SM904GMMA27MMA_64x64x16_F32BF16BF16_SSILNSS_5MajorE1ELSU_1ELNSS_7ScaleInE1ELSV_1EEEEEENSA_6LayoutINSB_IJSE_SE_SE_EEENSB_IJNSC_ILi0EEES10_S10_EEEEENSB_IJNSA_10UnderscoreES13_S13_EEEEENS7_6detail26Sm90ImplicitGemmTileTraitsINSA_13SM90_TMA_LOADENSA_14ComposedLayoutINSA_7SwizzleILi3ELi4ELi3EEENSA_18smem_ptr_flag_bitsILi16EEENSY_INSB_IJNSB_IJSJ_NSC_ILi4EEEEEENSB_IJNSC_ILi8EEES1E_EEENSB_IJSE_NSC_ILi11EEEEEEEEENSB_IJNSB_IJSE_NSC_ILi2048EEEEEENSB_IJSJ_NSC_ILi512EEEEEENSB_IJS10_NSC_ILi8192EEEEEEEEEEEEEvEENS17_INSA_30SM90_TMA_LOAD_IM2COL_MULTICASTENS19_IS1B_S1D_NSY_INSB_IJNSB_IJSJ_SE_EEES1H_S1J_EEENSB_IJNSB_IJSE_S10_EEES1O_NSB_IJS10_S1L_EEEEEEEEEEvEEEENS_8epilogue10collective6detail29Sm90TmaWarpSpecializedAdapterINS26_15DefaultEpilogueISO_NSB_IJlNSB_IJSE_llEEES10_EEES2B_NS25_6thread17LinearCombinationISO_Li1EffLNS2C_9ScaleType4KindE0ELNS_15FloatRoundStyleE2ESO_EENS_4gemm15EpilogueDefaultEEEEEvvEEEEvNT_6ParamsE --------------------------
	.section	.nv.info._ZN7cutlass13device_kernelINS_4conv6kernel13ConvUniversalINS1_16ConvProblemShapeILNS1_8OperatorE2ELi2EEENS1_10collective14CollectiveConvINS1_46MainloopSm90TmaGmmaWarpSpecializedImplicitGemmILS5_2ELi11ELi2EN4cute5tupleIJNSA_1CILi2EEENSC_ILi1EEESE_EEENS1_36KernelImplicitTmaWarpSpecializedSm90ELi1EEENSB_IJNSC_ILi256EEENSB_IJNSC_ILi64EEEEEENSB_IJNSC_ILi32EEEEEEEEENS_10bfloat16_tESO_NSA_8TiledMMAINSA_8MMA_AtomIJNSA_4SM904GMMA27MMA_64x64x16_F32BF16BF16_SSILNSS_5MajorE1ELSU_1ELNSS_7ScaleInE1ELSV_1EEEEEENSA_6LayoutINSB_IJSE_SE_SE_EEENSB_IJNSC_ILi0EEES10_S10_EEEEENSB_IJNSA_10UnderscoreES13_S13_EEEEENS7_6detail26Sm90ImplicitGemmTileTraitsINSA_13SM90_TMA_LOADENSA_14ComposedLayoutINSA_7SwizzleILi3ELi4ELi3EEENSA_18smem_ptr_flag_bitsILi16EEENSY_INSB_IJNSB_IJSJ_NSC_ILi4EEEEEENSB_IJNSC_ILi8EEES1E_EEENSB_IJSE_NSC_ILi11EEEEEEEEENSB_IJNSB_IJSE_NSC_ILi2048EEEEEENSB_IJSJ_NSC_ILi512EEEEEENSB_IJS10_NSC_ILi8192EEEEEEEEEEEEEvEENS17_INSA_30SM90_TMA_LOAD_IM2COL_MULTICASTENS19_IS1B_S1D_NSY_INSB_IJNSB_IJSJ_SE_EEES1H_S1J_EEENSB_IJNSB_IJSE_S10_EEES1O_NSB_IJS10_S1L_EEEEEEEEEEvEEEENS_8epilogue10collective6detail29Sm90TmaWarpSpecializedAdapterINS26_15DefaultEpilogueISO_NSB_IJlNSB_IJSE_llEEES10_EEES2B_NS25_6thread17LinearCombinationISO_Li1EffLNS2C_9ScaleType4KindE0ELNS_15FloatRoundStyleE2ESO_EENS_4gemm15EpilogueDefaultEEEEEvvEEEEvNT_6ParamsE,"",@"SHT_CUDA_INFO"
	.sectionflags	@""
	.align	4


	//----- nvinfo : EIATTR_CUDA_API_VERSION
	.align		4
        /*0000*/ 	.byte	0x04, 0x37
        /*0002*/ 	.short	(.L_18 - .L_17)
.L_17:
        /*0004*/ 	.word	0x00000082


	//----- nvinfo : EIATTR_KPARAM_INFO
	.align		4
.L_18:
        /*0008*/ 	.byte	0x04, 0x17
        /*000a*/ 	.short	(.L_20 - .L_19)
.L_19:
        /*000c*/ 	.word	0x00000000
        /*0010*/ 	.short	0x0000
        /*0012*/ 	.short	0x0070
        /*0014*/ 	.byte	0x00, 0xf0, 0x01, 0x0e


	//----- nvinfo : EIATTR_SPARSE_MMA_MASK
	.align		4
.L_20:
        /*0018*/ 	.byte	0x03, 0x50
        /*001a*/ 	.short	0x0000


	//----- nvinfo : EIATTR_MAXREG_COUNT
	.align		4
        /*001c*/ 	.byte	0x03, 0x1b
        /*001e*/ 	.short	0x00ff


	//----- nvinfo : EIATTR_NUM_BARRIERS
	.align		4
        /*0020*/ 	.byte	0x02, 0x4c
        /*0022*/ 	.byte	0x01
	.zero		1


	//----- nvinfo : EIATTR_MERCURY_ISA_VERSION
	.align		4
        /*0024*/ 	.byte	0x03, 0x5f
        /*0026*/ 	.short	0x0101


	//----- nvinfo : EIATTR_COOP_GROUP_MASK_REGIDS
	.align		4
        /*0028*/ 	.byte	0x04, 0x29
        /*002a*/ 	.short	(.L_22 - .L_21)


	//   ....[0]....
.L_21:
        /*002c*/ 	.word	0xffffffff


	//   ....[1]....
        /*0030*/ 	.word	0xffffffff


	//   ....[2]....
        /*0034*/ 	.word	0xffffffff


	//   ....[3]....
        /*0038*/ 	.word	0xffffffff


	//----- nvinfo : EIATTR_COOP_GROUP_INSTR_OFFSETS
	.align		4
.L_22:
        /*003c*/ 	.byte	0x04, 0x28
        /*003e*/ 	.short	(.L_24 - .L_23)


	//   ....[0]....
.L_23:
        /*0040*/ 	.word	0x00000070


	//   ....[1]....
        /*0044*/ 	.word	0x00000080


	//   ....[2]....
        /*0048*/ 	.word	0x00000140


	//   ....[3]....
        /*004c*/ 	.word	0x000007b0


	//----- nvinfo : EIATTR_MBARRIER_INSTR_OFFSETS
	.align		4
.L_24:
        /*0050*/ 	.byte	0x04, 0x39
        /*0052*/ 	.short	(.L_26 - .L_25)


	//   ....[0]....
.L_25:
        /*0054*/ 	.word	0x00000310
        /*0058*/ 	.word	0x000000ff
        /*005c*/ 	.word	0x00037000
        /*0060*/ 	.short	0x0100
        /*0062*/ 	.byte	0x08
	.zero		1


	//   ....[1]....
        /*0064*/ 	.word	0x00000320
        /*0068*/ 	.word	0x000000ff
        /*006c*/ 	.word	0x00037058
        /*0070*/ 	.short	0x0100
        /*0072*/ 	.byte	0x08
	.zero		1


	//   ....[2]....
        /*0074*/ 	.word	0x00000330
        /*0078*/ 	.word	0x000000ff
        /*007c*/ 	.word	0x00037008
        /*0080*/ 	.short	0x0100
        /*0082*/ 	.byte	0x08
	.zero		1


	//   ....[3]....
        /*0084*/ 	.word	0x00000340
        /*0088*/ 	.word	0x000000ff
        /*008c*/ 	.word	0x00037060
        /*0090*/ 	.short	0x0100
        /*0092*/ 	.byte	0x08
	.zero		1


	//   ....[4]....
        /*0094*/ 	.word	0x00000350
        /*0098*/ 	.word	0x000000ff
        /*009c*/ 	.word	0x00037010
        /*00a0*/ 	.short	0x0100
        /*00a2*/ 	.byte	0x08
	.zero		1


	//   ....[5]....
        /*00a4*/ 	.word	0x00000360
        /*00a8*/ 	.word	0x000000ff
        /*00ac*/ 	.word	0x00037068
        /*00b0*/ 	.short	0x0100
        /*00b2*/ 	.byte	0x08
	.zero		1


	//   ....[6]....
        /*00b4*/ 	.word	0x00000370
        /*00b8*/ 	.word	0x000000ff
        /*00bc*/ 	.word	0x00037018
        /*00c0*/ 	.short	0x0100
        /*00c2*/ 	.byte	0x08
	.zero		1


	//   ....[7]....
        /*00c4*/ 	.word	0x00000380
        /*00c8*/ 	.word	0x000000ff
        /*00cc*/ 	.word	0x00037070
        /*00d0*/ 	.short	0x0100
        /*00d2*/ 	.byte	0x08
	.zero		1


	//   ....[8]....
        /*00d4*/ 	.word	0x00000390
        /*00d8*/ 	.word	0x000000ff
        /*00dc*/ 	.word	0x00037020
        /*00e0*/ 	.short	0x0100
        /*00e2*/ 	.byte	0x08
	.zero		1


	//   ....[9]....
        /*00e4*/ 	.word	0x000003a0
        /*00e8*/ 	.word	0x000000ff
        /*00ec*/ 	.word	0x00037078
        /*00f0*/ 	.short	0x0100
        /*00f2*/ 	.byte	0x08
	.zero		1


	//   ....[10]....
        /*00f4*/ 	.word	0x000003b0
        /*00f8*/ 	.word	0x000000ff
        /*00fc*/ 	.word	0x00037028
        /*0100*/ 	.short	0x0100
        /*0102*/ 	.byte	0x08
	.zero		1


	//   ....[11]....
        /*0104*/ 	.word	0x000003c0
        /*0108*/ 	.word	0x000000ff
        /*010c*/ 	.word	0x00037080
        /*0110*/ 	.short	0x0100
        /*0112*/ 	.byte	0x08
	.zero		1


	//   ....[12]....
        /*0114*/ 	.word	0x000003d0
        /*0118*/ 	.word	0x000000ff
        /*011c*/ 	.word	0x00037030
        /*0120*/ 	.short	0x0100
        /*0122*/ 	.byte	0x08
	.zero		1


	//   ....[13]....
        /*0124*/ 	.word	0x000003e0
        /*0128*/ 	.word	0x000000ff
        /*012c*/ 	.word	0x00037088
        /*0130*/ 	.short	0x0100
        /*0132*/ 	.byte	0x08
	.zero		1


	//   ....[14]....
        /*0134*/ 	.word	0x000003f0
        /*0138*/ 	.word	0x000000ff
        /*013c*/ 	.word	0x00037038
        /*0140*/ 	.short	0x0100
        /*0142*/ 	.byte	0x08
	.zero		1


	//   ....[15]....
        /*0144*/ 	.word	0x00000400
        /*0148*/ 	.word	0x000000ff
        /*014c*/ 	.word	0x00037090
        /*0150*/ 	.short	0x0100
        /*0152*/ 	.byte	0x08
	.zero		1


	//   ....[16]....
        /*0154*/ 	.word	0x00000410
        /*0158*/ 	.word	0x000000ff
        /*015c*/ 	.word	0x00037040
        /*0160*/ 	.short	0x0100
        /*0162*/ 	.byte	0x08
	.zero		1


	//   ....[17]....
        /*0164*/ 	.word	0x00000420
        /*0168*/ 	.word	0x000000ff
        /*016c*/ 	.word	0x00037098
        /*0170*/ 	.short	0x0100
        /*0172*/ 	.byte	0x08
	.zero		1


	//   ....[18]....
        /*0174*/ 	.word	0x00000430
        /*0178*/ 	.word	0x000000ff
        /*017c*/ 	.word	0x00037048
        /*0180*/ 	.short	0x0100
        /*0182*/ 	.byte	0x08
	.zero		1


	//   ....[19]....
        /*0184*/ 	.word	0x00000440
        /*0188*/ 	.word	0x000000ff
        /*018c*/ 	.word	0x000370a0
        /*0190*/ 	.short	0x0100
        /*0192*/ 	.byte	0x08
	.zero		1


	//   ....[20]....
        /*0194*/ 	.word	0x00000450
        /*0198*/ 	.word	0x000000ff
        /*019c*/ 	.word	0x00037050
        /*01a0*/ 	.short	0x0100
        /*01a2*/ 	.byte	0x08
	.zero		1


	//   ....[21]....
        /*01a4*/ 	.word	0x00000460
        /*01a8*/ 	.word	0x000000ff
        /*01ac*/ 	.word	0x000370a8
        /*01b0*/ 	.short	0x0100
        /*01b2*/ 	.byte	0x08
	.zero		1


	//   ....[22]....
        /*01b4*/ 	.word	0x00001390
        /*01b8*/ 	.word	0x0000000b
        /*01bc*/ 	.word	0x00037000
        /*01c0*/ 	.short	0x010a
        /*01c2*/ 	.byte	0x3f
	.zero		1


	//   ....[23]....
        /*01c4*/ 	.word	0x000017d0
        /*01c8*/ 	.word	0x0000000e
        /*01cc*/ 	.word	0x00037000
        /*01d0*/ 	.short	0x010a
        /*01d2*/ 	.byte	0x3f
	.zero		1


	//   ....[24]....
        /*01d4*/ 	.word	0x00001ad0
        /*01d8*/ 	.word	0x0000000e
        /*01dc*/ 	.word	0x00000000
        /*01e0*/ 	.short	0x0101
        /*01e2*/ 	.byte	0x3f
	.zero		1


	//   ....[25]....
        /*01e4*/ 	.word	0x00001d00
        /*01e8*/ 	.word	0x0000000a
        /*01ec*/ 	.word	0x00000000
        /*01f0*/ 	.short	0x0101
        /*01f2*/ 	.byte	0x3f
	.zero		1


	//   ....[26]....
        /*01f4*/ 	.word	0x0000c840
        /*01f8*/ 	.word	0x0000000d
        /*01fc*/ 	.word	0x00037058
        /*0200*/ 	.short	0x010a
        /*0202*/ 	.byte	0x3f
	.zero		1


	//   ....[27]....
        /*0204*/ 	.word	0x0000cf30
        /*0208*/ 	.word	0x00000003
        /*020c*/ 	.word	0x00000000
        /*0210*/ 	.short	0x010a
        /*0212*/ 	.byte	0x3f
	.zero		1


	//   ....[28]....
        /*0214*/ 	.word	0x0000cfe0
        /*0218*/ 	.word	0x00000000
        /*021c*/ 	.word	0x00000000
        /*0220*/ 	.short	0x010a
        /*0222*/ 	.byte	0x3f
	.zero		1


	//   ....[29]....
        /*0224*/ 	.word	0x0000d090
        /*0228*/ 	.word	0x00000000
        /*022c*/ 	.word	0x00000000
        /*0230*/ 	.short	0x010a
        /*0232*/ 	.byte	0x3f
	.zero		1


	//   ....[30]....
        /*0234*/ 	.word	0x0000d140
        /*0238*/ 	.word	0x00000000
        /*023c*/ 	.word	0x00000000
        /*0240*/ 	.short	0x010a
        /*0242*/ 	.byte	0x3f
	.zero		1


	//   ....[31]....
        /*0244*/ 	.word	0x0000d1f0
        /*0248*/ 	.word	0x00000000
        /*024c*/ 	.word	0x00000000
        /*0250*/ 	.short	0x010a
        /*0252*/ 	.byte	0x3f
	.zero		1


	//   ....[32]....
        /*0254*/ 	.word	0x0000d2a0
        /*0258*/ 	.word	0x00000000
        /*025c*/ 	.word	0x00000000
        /*0260*/ 	.short	0x010a
        /*0262*/ 	.byte	0x3f
	.zero		1


	//   ....[33]....
        /*0264*/ 	.word	0x0000d350
        /*0268*/ 	.word	0x00000000
        /*026c*/ 	.word	0x00000000
        /*0270*/ 	.short	0x010a
        /*0272*/ 	.byte	0x3f
	.zero		1


	//   ....[34]....
        /*0274*/ 	.word	0x0000d400
        /*0278*/ 	.word	0x00000000
        /*027c*/ 	.word	0x00000000
        /*0280*/ 	.short	0x010a
        /*0282*/ 	.byte	0x3f
	.zero		1


	//   ....[35]....
        /*0284*/ 	.word	0x0000d4b0
        /*0288*/ 	.word	0x00000000
        /*028c*/ 	.word	0x00000000
        /*0290*/ 	.short	0x010a
        /*0292*/ 	.byte	0x3f
	.zero		1


	//   ....[36]....
        /*0294*/ 	.word	0x0000d560
        /*0298*/ 	.word	0x00000000
        /*029c*/ 	.word	0x00000000
        /*02a0*/ 	.short	0x010a
        /*02a2*/ 	.byte	0x3f
	.zero		1


	//   ....[37]....
        /*02a4*/ 	.word	0x0000d610
        /*02a8*/ 	.word	0x00000009
        /*02ac*/ 	.word	0x00000000
        /*02b0*/ 	.short	0x010a
        /*02b2*/ 	.byte	0x3f
	.zero		1


	//----- nvinfo : EIATTR_NUM_MBARRIERS
	.align		4
.L_26:
        /*02b4*/ 	.byte	0x03, 0x38
        /*02b6*/ 	.short	0x0016


	//----- nvinfo : EIATTR_EXIT_INSTR_OFFSETS
	.align		4
        /*02b8*/ 	.byte	0x04, 0x1c
        /*02ba*/ 	.short	(.L_28 - .L_27)


	//   ....[0]....
.L_27:
        /*02bc*/ 	.word	0x00000ec0


	//   ....[1]....
        /*02c0*/ 	.word	0x00001ef0


	//   ....[2]....
        /*02c4*/ 	.word	0x00001ff0


	//   ....[3]....
        /*02c8*/ 	.word	0x000093a0


	//   ....[4]....
        /*02cc*/ 	.word	0x000093e0


	//   ....[5]....
        /*02d0*/ 	.word	0x0000c5f0


	//   ....[6]....
        /*02d4*/ 	.word	0x0000c630


	//   ....[7]....
        /*02d8*/ 	.word	0x0000c650


	//   ....[8]....
        /*02dc*/ 	.word	0x0000ce20


	//   ....[9]....
        /*02e0*/ 	.word	0x0000d640


	//----- nvinfo : EIATTR_MAX_THREADS
	.align		4
.L_28:
        /*02e4*/ 	.byte	0x04, 0x05
        /*02e6*/ 	.short	(.L_30 - .L_29)
.L_29:
        /*02e8*/ 	.word	0x00000100
        /*02ec*/ 	.word	0x00000001
        /*02f0*/ 	.word	0x00000001


	//----- nvinfo : EIATTR_CRS_STACK_SIZE
	.align		4
.L_30:
        /*02f4*/ 	.byte	0x04, 0x1e
        /*02f6*/ 	.short	(.L_32 - .L_31)
.L_31:
        /*02f8*/ 	.word	0x00000000


	//----- nvinfo : EIATTR_CBANK_PARAM_SIZE
	.align		4
.L_32:
        /*02fc*/ 	.byte	0x03, 0x19
        /*02fe*/ 	.short	0x03f0


	//----- nvinfo : EIATTR_PARAM_CBANK
	.align		4
        /*0300*/ 	.byte	0x04, 0x0a
        /*0302*/ 	.short	(.L_34 - .L_33)
	.align		4
.L_33:
        /*0304*/ 	.word	index@(.nv.constant0._ZN7cutlass13device_kernelINS_4conv6kernel13ConvUniversalINS1_16ConvProblemShapeILNS1_8OperatorE2ELi2EEENS1_10collective14CollectiveConvINS1_46MainloopSm90TmaGmmaWarpSpecializedImplicitGemmILS5_2ELi11ELi2EN4cute5tupleIJNSA_1CILi2EEENSC_ILi1EEESE_EEENS1_36KernelImplicitTmaWarpSpecializedSm90ELi1EEENSB_IJNSC_ILi256EEENSB_IJNSC_ILi64EEEEEENSB_IJNSC_ILi32EEEEEEEEENS_10bfloat16_tESO_NSA_8TiledMMAINSA_8MMA_AtomIJNSA_4SM904GMMA27MMA_64x64x16_F32BF16BF16_SSILNSS_5MajorE1ELSU_1ELNSS_7ScaleInE1ELSV_1EEEEEENSA_6LayoutINSB_IJSE_SE_SE_EEENSB_IJNSC_ILi0EEES10_S10_EEEEENSB_IJNSA_10UnderscoreES13_S13_EEEEENS7_6detail26Sm90ImplicitGemmTileTraitsINSA_13SM90_TMA_LOADENSA_14ComposedLayoutINSA_7SwizzleILi3ELi4ELi3EEENSA_18smem_ptr_flag_bitsILi16EEENSY_INSB_IJNSB_IJSJ_NSC_ILi4EEEEEENSB_IJNSC_ILi8EEES1E_EEENSB_IJSE_NSC_ILi11EEEEEEEEENSB_IJNSB_IJSE_NSC_ILi2048EEEEEENSB_IJSJ_NSC_ILi512EEEEEENSB_IJS10_NSC_ILi8192EEEEEEEEEEEEEvEENS17_INSA_30SM90_TMA_LOAD_IM2COL_MULTICASTENS19_IS1B_S1D_NSY_INSB_IJNSB_IJSJ_SE_EEES1H_S1J_EEENSB_IJNSB_IJSE_S10_EEES1O_NSB_IJS10_S1L_EEEEEEEEEEvEEEENS_8epilogue10collective6detail29Sm90TmaWarpSpecializedAdapterINS26_15DefaultEpilogueISO_NSB_IJlNSB_IJSE_llEEES10_EEES2B_NS25_6thread17LinearCombinationISO_Li1EffLNS2C_9ScaleType4KindE0ELNS_15FloatRoundStyleE2ESO_EENS_4gemm15EpilogueDefaultEEEEEvvEEEEvNT_6ParamsE)
        /*0308*/ 	.short	0x0210
        /*030a*/ 	.short	0x03f0


	//----- nvinfo : EIATTR_SW_WAR
	.align		4
.L_34:
        /*030c*/ 	.byte	0x04, 0x36
        /*030e*/ 	.short	(.L_36 - .L_35)
.L_35:
        /*0310*/ 	.word	0x00000008
.L_36:


//--------------------- .nv.callgraph             --------------------------
	.section	.nv.callgraph,"",@"SHT_CUDA_CALLGRAPH"
	.align	4
	.sectionentsize	8
	.align		4
        /*0000*/ 	.word	0x00000000
	.align		4
        /*0004*/ 	.word	0xffffffff
	.align		4
        /*0008*/ 	.word	0x00000000
	.align		4
        /*000c*/ 	.word	0xfffffffe
	.align		4
        /*0010*/ 	.word	0x00000000
	.align		4
        /*0014*/ 	.word	0xfffffffd
	.align		4
        /*0018*/ 	.word	0x00000000
	.align		4
        /*001c*/ 	.word	0xfffffffc


//--------------------- .nv.constant4             --------------------------
	.section	.nv.constant4,"a",@progbits
	.align	8
	.align		8
.nv.constant4:
        /*0000*/ 	.dword	_ZN39_INTERNAL_d2c1cbcc_4_k_cu_7c80e461_29484cuda3std3__45__cpo5beginE
	.align		8
        /*0008*/ 	.dword	_ZN39_INTERNAL_d2c1cbcc_4_k_cu_7c80e461_29484cuda3std3__45__cpo3endE
	.align		8
        /*0010*/ 	.dword	_ZN39_INTERNAL_d2c1cbcc_4_k_cu_7c80e461_29484cuda3std3__45__cpo6cbeginE
	.align		8
        /*0018*/ 	.dword	_ZN39_INTERNAL_d2c1cbcc_4_k_cu_7c80e461_29484cuda3std3__45__cpo4cendE
	.align		8
        /*0020*/ 	.dword	_ZN39_INTERNAL_d2c1cbcc_4_k_cu_7c80e461_29484cuda3std3__441_GLOBAL__N__d2c1cbcc_4_k_cu_7c80e461_29486ignoreE
	.align		8
        /*0028*/ 	.dword	_ZN39_INTERNAL_d2c1cbcc_4_k_cu_7c80e461_29484cuda3std3__419piecewise_constructE
	.align		8
        /*0030*/ 	.dword	_ZN39_INTERNAL_d2c1cbcc_4_k_cu_7c80e461_29484cuda3std3__48in_placeE
	.align		8
        /*0038*/ 	.dword	_ZN39_INTERNAL_d2c1cbcc_4_k_cu_7c80e461_29484cuda3std6ranges3__45__cpo4swapE
	.align		8
        /*0040*/ 	.dword	_ZN39_INTERNAL_d2c1cbcc_4_k_cu_7c80e461_29484cuda3std6ranges3__45__cpo9iter_moveE
	.align		8
        /*0048*/ 	.dword	_ZN39_INTERNAL_d2c1cbcc_4_k_cu_7c80e461_29484cute7productE
	.align		8
        /*0050*/ 	.dword	_ZN39_INTERNAL_d2c1cbcc_4_k_cu_7c80e461_29484cute1_E


//--------------------- .text._ZN7cutlass13device_kernelINS_4conv6kernel13ConvUniversalINS1_16ConvProblemShapeILNS1_8OperatorE2ELi2EEENS1_10collective14CollectiveConvINS1_46MainloopSm90TmaGmmaWarpSpecializedImplicitGemmILS5_2ELi11ELi2EN4cute5tupleIJNSA_1CILi2EEENSC_ILi1EEESE_EEENS1_36KernelImplicitTmaWarpSpecializedSm90ELi1EEENSB_IJNSC_ILi256EEENSB_IJNSC_ILi64EEEEEENSB_IJNSC_ILi32EEEEEEEEENS_10bfloat16_tESO_NSA_8TiledMMAINSA_8MMA_AtomIJNSA_4SM904GMMA27MMA_64x64x16_F32BF16BF16_SSILNSS_5MajorE1ELSU_1ELNSS_7ScaleInE1ELSV_1EEEEEENSA_6LayoutINSB_IJSE_SE_SE_EEENSB_IJNSC_ILi0EEES10_S10_EEEEENSB_IJNSA_10UnderscoreES13_S13_EEEEENS7_6detail26Sm90ImplicitGemmTileTraitsINSA_13SM90_TMA_LOADENSA_14ComposedLayoutINSA_7SwizzleILi3ELi4ELi3EEENSA_18smem_ptr_flag_bitsILi16EEENSY_INSB_IJNSB_IJSJ_NSC_ILi4EEEEEENSB_IJNSC_ILi8EEES1E_EEENSB_IJSE_NSC_ILi11EEEEEEEEENSB_IJNSB_IJSE_NSC_ILi2048EEEEEENSB_IJSJ_NSC_ILi512EEEEEENSB_IJS10_NSC_ILi8192EEEEEEEEEEEEEvEENS17_INSA_30SM90_TMA_LOAD_IM2COL_MULTICASTENS19_IS1B_S1D_NSY_INSB_IJNSB_IJSJ_SE_EEES1H_S1J_EEENSB_IJNSB_IJSE_S10_EEES1O_NSB_IJS10_S1L_EEEEEEEEEEvEEEENS_8epilogue10collective6detail29Sm90TmaWarpSpecializedAdapterINS26_15DefaultEpilogueISO_NSB_IJlNSB_IJSE_llEEES10_EEES2B_NS25_6thread17LinearCombinationISO_Li1EffLNS2C_9ScaleType4KindE0ELNS_15FloatRoundStyleE2ESO_EENS_4gemm15EpilogueDefaultEEEEEvvEEEEvNT_6ParamsE --------------------------
	.section	.text._ZN7cutlass13device_kernelINS_4conv6kernel13ConvUniversalINS1_16ConvProblemShapeILNS1_8OperatorE2ELi2EEENS1_10collective14CollectiveConvINS1_46MainloopSm90TmaGmmaWarpSpecializedImplicitGemmILS5_2ELi11ELi2EN4cute5tupleIJNSA_1CILi2EEENSC_ILi1EEESE_EEENS1_36KernelImplicitTmaWarpSpecializedSm90ELi1EEENSB_IJNSC_ILi256EEENSB_IJNSC_ILi64EEEEEENSB_IJNSC_ILi32EEEEEEEEENS_10bfloat16_tESO_NSA_8TiledMMAINSA_8MMA_AtomIJNSA_4SM904GMMA27MMA_64x64x16_F32BF16BF16_SSILNSS_5MajorE1ELSU_1ELNSS_7ScaleInE1ELSV_1EEEEEENSA_6LayoutINSB_IJSE_SE_SE_EEENSB_IJNSC_ILi0EEES10_S10_EEEEENSB_IJNSA_10UnderscoreES13_S13_EEEEENS7_6detail26Sm90ImplicitGemmTileTraitsINSA_13SM90_TMA_LOADENSA_14ComposedLayoutINSA_7SwizzleILi3ELi4ELi3EEENSA_18smem_ptr_flag_bitsILi16EEENSY_INSB_IJNSB_IJSJ_NSC_ILi4EEEEEENSB_IJNSC_ILi8EEES1E_EEENSB_IJSE_NSC_ILi11EEEEEEEEENSB_IJNSB_IJSE_NSC_ILi2048EEEEEENSB_IJSJ_NSC_ILi512EEEEEENSB_IJS10_NSC_ILi8192EEEEEEEEEEEEEvEENS17_INSA_30SM90_TMA_LOAD_IM2COL_MULTICASTENS19_IS1B_S1D_NSY_INSB_IJNSB_IJSJ_SE_EEES1H_S1J_EEENSB_IJNSB_IJSE_S10_EEES1O_NSB_IJS10_S1L_EEEEEEEEEEvEEEENS_8epilogue10collective6detail29Sm90TmaWarpSpecializedAdapterINS26_15DefaultEpilogueISO_NSB_IJlNSB_IJSE_llEEES10_EEES2B_NS25_6thread17LinearCombinationISO_Li1EffLNS2C_9ScaleType4KindE0ELNS_15FloatRoundStyleE2ESO_EENS_4gemm15EpilogueDefaultEEEEEvvEEEEvNT_6ParamsE,"ax",@progbits
	.align	128
.text._ZN7cutlass13device_kernelINS_4conv6kernel13ConvUniversalINS1_16ConvProblemShapeILNS1_8OperatorE2ELi2EEENS1_10collective14CollectiveConvINS1_46MainloopSm90TmaGmmaWarpSpecializedImplicitGemmILS5_2ELi11ELi2EN4cute5tupleIJNSA_1CILi2EEENSC_ILi1EEESE_EEENS1_36KernelImplicitTmaWarpSpecializedSm90ELi1EEENSB_IJNSC_ILi256EEENSB_IJNSC_ILi64EEEEEENSB_IJNSC_ILi32EEEEEEEEENS_10bfloat16_tESO_NSA_8TiledMMAINSA_8MMA_AtomIJNSA_4SM904GMMA27MMA_64x64x16_F32BF16BF16_SSILNSS_5MajorE1ELSU_1ELNSS_7ScaleInE1ELSV_1EEEEEENSA_6LayoutINSB_IJSE_SE_SE_EEENSB_IJNSC_ILi0EEES10_S10_EEEEENSB_IJNSA_10UnderscoreES13_S13_EEEEENS7_6detail26Sm90ImplicitGemmTileTraitsINSA_13SM90_TMA_LOADENSA_14ComposedLayoutINSA_7SwizzleILi3ELi4ELi3EEENSA_18smem_ptr_flag_bitsILi16EEENSY_INSB_IJNSB_IJSJ_NSC_ILi4EEEEEENSB_IJNSC_ILi8EEES1E_EEENSB_IJSE_NSC_ILi11EEEEEEEEENSB_IJNSB_IJSE_NSC_ILi2048EEEEEENSB_IJSJ_NSC_ILi512EEEEEENSB_IJS10_NSC_ILi8192EEEEEEEEEEEEEvEENS17_INSA_30SM90_TMA_LOAD_IM2COL_MULTICASTENS19_IS1B_S1D_NSY_INSB_IJNSB_IJSJ_SE_EEES1H_S1J_EEENSB_IJNSB_IJSE_S10_EEES1O_NSB_IJS10_S1L_EEEEEEEEEEvEEEENS_8epilogue10collective6detail29Sm90TmaWarpSpecializedAdapterINS26_15DefaultEpilogueISO_NSB_IJlNSB_IJSE_llEEES10_EEES2B_NS25_6thread17LinearCombinationISO_Li1EffLNS2C_9ScaleType4KindE0ELNS_15FloatRoundStyleE2ESO_EENS_4gemm15EpilogueDefaultEEEEEvvEEEEvNT_6ParamsE:
        .type           _ZN7cutlass13device_kernelINS_4conv6kernel13ConvUniversalINS1_16ConvProblemShapeILNS1_8OperatorE2ELi2EEENS1_10collective14CollectiveConvINS1_46MainloopSm90TmaGmmaWarpSpecializedImplicitGemmILS5_2ELi11ELi2EN4cute5tupleIJNSA_1CILi2EEENSC_ILi1EEESE_EEENS1_36KernelImplicitTmaWarpSpecializedSm90ELi1EEENSB_IJNSC_ILi256EEENSB_IJNSC_ILi64EEEEEENSB_IJNSC_ILi32EEEEEEEEENS_10bfloat16_tESO_NSA_8TiledMMAINSA_8MMA_AtomIJNSA_4SM904GMMA27MMA_64x64x16_F32BF16BF16_SSILNSS_5MajorE1ELSU_1ELNSS_7ScaleInE1ELSV_1EEEEEENSA_6LayoutINSB_IJSE_SE_SE_EEENSB_IJNSC_ILi0EEES10_S10_EEEEENSB_IJNSA_10UnderscoreES13_S13_EEEEENS7_6detail26Sm90ImplicitGemmTileTraitsINSA_13SM90_TMA_LOADENSA_14ComposedLayoutINSA_7SwizzleILi3ELi4ELi3EEENSA_18smem_ptr_flag_bitsILi16EEENSY_INSB_IJNSB_IJSJ_NSC_ILi4EEEEEENSB_IJNSC_ILi8EEES1E_EEENSB_IJSE_NSC_ILi11EEEEEEEEENSB_IJNSB_IJSE_NSC_ILi2048EEEEEENSB_IJSJ_NSC_ILi512EEEEEENSB_IJS10_NSC_ILi8192EEEEEEEEEEEEEvEENS17_INSA_30SM90_TMA_LOAD_IM2COL_MULTICASTENS19_IS1B_S1D_NSY_INSB_IJNSB_IJSJ_SE_EEES1H_S1J_EEENSB_IJNSB_IJSE_S10_EEES1O_NSB_IJS10_S1L_EEEEEEEEEEvEEEENS_8epilogue10collective6detail29Sm90TmaWarpSpecializedAdapterINS26_15DefaultEpilogueISO_NSB_IJlNSB_IJSE_llEEES10_EEES2B_NS25_6thread17LinearCombinationISO_Li1EffLNS2C_9ScaleType4KindE0ELNS_15FloatRoundStyleE2ESO_EENS_4gemm15EpilogueDefaultEEEEEvvEEEEvNT_6ParamsE,@function
        .size           _ZN7cutlass13device_kernelINS_4conv6kernel13ConvUniversalINS1_16ConvProblemShapeILNS1_8OperatorE2ELi2EEENS1_10collective14CollectiveConvINS1_46MainloopSm90TmaGmmaWarpSpecializedImplicitGemmILS5_2ELi11ELi2EN4cute5tupleIJNSA_1CILi2EEENSC_ILi1EEESE_EEENS1_36KernelImplicitTmaWarpSpecializedSm90ELi1EEENSB_IJNSC_ILi256EEENSB_IJNSC_ILi64EEEEEENSB_IJNSC_ILi32EEEEEEEEENS_10bfloat16_tESO_NSA_8TiledMMAINSA_8MMA_AtomIJNSA_4SM904GMMA27MMA_64x64x16_F32BF16BF16_SSILNSS_5MajorE1ELSU_1ELNSS_7ScaleInE1ELSV_1EEEEEENSA_6LayoutINSB_IJSE_SE_SE_EEENSB_IJNSC_ILi0EEES10_S10_EEEEENSB_IJNSA_10UnderscoreES13_S13_EEEEENS7_6detail26Sm90ImplicitGemmTileTraitsINSA_13SM90_TMA_LOADENSA_14ComposedLayoutINSA_7SwizzleILi3ELi4ELi3EEENSA_18smem_ptr_flag_bitsILi16EEENSY_INSB_IJNSB_IJSJ_NSC_ILi4EEEEEENSB_IJNSC_ILi8EEES1E_EEENSB_IJSE_NSC_ILi11EEEEEEEEENSB_IJNSB_IJSE_NSC_ILi2048EEEEEENSB_IJSJ_NSC_ILi512EEEEEENSB_IJS10_NSC_ILi8192EEEEEEEEEEEEEvEENS17_INSA_30SM90_TMA_LOAD_IM2COL_MULTICASTENS19_IS1B_S1D_NSY_INSB_IJNSB_IJSJ_SE_EEES1H_S1J_EEENSB_IJNSB_IJSE_S10_EEES1O_NSB_IJS10_S1L_EEEEEEEEEEvEEEENS_8epilogue10collective6detail29Sm90TmaWarpSpecializedAdapterINS26_15DefaultEpilogueISO_NSB_IJlNSB_IJSE_llEEES10_EEES2B_NS25_6thread17LinearCombinationISO_Li1EffLNS2C_9ScaleType4KindE0ELNS_15FloatRoundStyleE2ESO_EENS_4gemm15EpilogueDefaultEEEEEvvEEEEvNT_6ParamsE,(.L_x_267 - _ZN7cutlass13device_kernelINS_4conv6kernel13ConvUniversalINS1_16ConvProblemShapeILNS1_8OperatorE2ELi2EEENS1_10collective14CollectiveConvINS1_46MainloopSm90TmaGmmaWarpSpecializedImplicitGemmILS5_2ELi11ELi2EN4cute5tupleIJNSA_1CILi2EEENSC_ILi1EEESE_EEENS1_36KernelImplicitTmaWarpSpecializedSm90ELi1EEENSB_IJNSC_ILi256EEENSB_IJNSC_ILi64EEEEEENSB_IJNSC_ILi32EEEEEEEEENS_10bfloat16_tESO_NSA_8TiledMMAINSA_8MMA_AtomIJNSA_4SM904GMMA27MMA_64x64x16_F32BF16BF16_SSILNSS_5MajorE1ELSU_1ELNSS_7ScaleInE1ELSV_1EEEEEENSA_6LayoutINSB_IJSE_SE_SE_EEENSB_IJNSC_ILi0EEES10_S10_EEEEENSB_IJNSA_10UnderscoreES13_S13_EEEEENS7_6detail26Sm90ImplicitGemmTileTraitsINSA_13SM90_TMA_LOADENSA_14ComposedLayoutINSA_7SwizzleILi3ELi4ELi3EEENSA_18smem_ptr_flag_bitsILi16EEENSY_INSB_IJNSB_IJSJ_NSC_ILi4EEEEEENSB_IJNSC_ILi8EEES1E_EEENSB_IJSE_NSC_ILi11EEEEEEEEENSB_IJNSB_IJSE_NSC_ILi2048EEEEEENSB_IJSJ_NSC_ILi512EEEEEENSB_IJS10_NSC_ILi8192EEEEEEEEEEEEEvEENS17_INSA_30SM90_TMA_LOAD_IM2COL_MULTICASTENS19_IS1B_S1D_NSY_INSB_IJNSB_IJSJ_SE_EEES1H_S1J_EEENSB_IJNSB_IJSE_S10_EEES1O_NSB_IJS10_S1L_EEEEEEEEEEvEEEENS_8epilogue10collective6detail29Sm90TmaWarpSpecializedAdapterINS26_15DefaultEpilogueISO_NSB_IJlNSB_IJSE_llEEES10_EEES2B_NS25_6thread17LinearCombinationISO_Li1EffLNS2C_9ScaleType4KindE0ELNS_15FloatRoundStyleE2ESO_EENS_4gemm15EpilogueDefaultEEEEEvvEEEEvNT_6ParamsE)
        .other          _ZN7cutlass13device_kernelINS_4conv6kernel13ConvUniversalINS1_16ConvProblemShapeILNS1_8OperatorE2ELi2EEENS1_10collective14CollectiveConvINS1_46MainloopSm90TmaGmmaWarpSpecializedImplicitGemmILS5_2ELi11ELi2EN4cute5tupleIJNSA_1CILi2EEENSC_ILi1EEESE_EEENS1_36KernelImplicitTmaWarpSpecializedSm90ELi1EEENSB_IJNSC_ILi256EEENSB_IJNSC_ILi64EEEEEENSB_IJNSC_ILi32EEEEEEEEENS_10bfloat16_tESO_NSA_8TiledMMAINSA_8MMA_AtomIJNSA_4SM904GMMA27MMA_64x64x16_F32BF16BF16_SSILNSS_5MajorE1ELSU_1ELNSS_7ScaleInE1ELSV_1EEEEEENSA_6LayoutINSB_IJSE_SE_SE_EEENSB_IJNSC_ILi0EEES10_S10_EEEEENSB_IJNSA_10UnderscoreES13_S13_EEEEENS7_6detail26Sm90ImplicitGemmTileTraitsINSA_13SM90_TMA_LOADENSA_14ComposedLayoutINSA_7SwizzleILi3ELi4ELi3EEENSA_18smem_ptr_flag_bitsILi16EEENSY_INSB_IJNSB_IJSJ_NSC_ILi4EEEEEENSB_IJNSC_ILi8EEES1E_EEENSB_IJSE_NSC_ILi11EEEEEEEEENSB_IJNSB_IJSE_NSC_ILi2048EEEEEENSB_IJSJ_NSC_ILi512EEEEEENSB_IJS10_NSC_ILi8192EEEEEEEEEEEEEvEENS17_INSA_30SM90_TMA_LOAD_IM2COL_MULTICASTENS19_IS1B_S1D_NSY_INSB_IJNSB_IJSJ_SE_EEES1H_S1J_EEENSB_IJNSB_IJSE_S10_EEES1O_NSB_IJS10_S1L_EEEEEEEEEEvEEEENS_8epilogue10collective6detail29Sm90TmaWarpSpecializedAdapterINS26_15DefaultEpilogueISO_NSB_IJlNSB_IJSE_llEEES10_EEES2B_NS25_6thread17LinearCombinationISO_Li1EffLNS2C_9ScaleType4KindE0ELNS_15FloatRoundStyleE2ESO_EENS_4gemm15EpilogueDefaultEEEEEvvEEEEvNT_6ParamsE,@"STO_CUDA_ENTRY STV_DEFAULT"
_ZN7cutlass13device_kernelINS_4conv6kernel13ConvUniversalINS1_16ConvProblemShapeILNS1_8OperatorE2ELi2EEENS1_10collective14CollectiveConvINS1_46MainloopSm90TmaGmmaWarpSpecializedImplicitGemmILS5_2ELi11ELi2EN4cute5tupleIJNSA_1CILi2EEENSC_ILi1EEESE_EEENS1_36KernelImplicitTmaWarpSpecializedSm90ELi1EEENSB_IJNSC_ILi256EEENSB_IJNSC_ILi64EEEEEENSB_IJNSC_ILi32EEEEEEEEENS_10bfloat16_tESO_NSA_8TiledMMAINSA_8MMA_AtomIJNSA_4SM904GMMA27MMA_64x64x16_F32BF16BF16_SSILNSS_5MajorE1ELSU_1ELNSS_7ScaleInE1ELSV_1EEEEEENSA_6LayoutINSB_IJSE_SE_SE_EEENSB_IJNSC_ILi0EEES10_S10_EEEEENSB_IJNSA_10UnderscoreES13_S13_EEEEENS7_6detail26Sm90ImplicitGemmTileTraitsINSA_13SM90_TMA_LOADENSA_14ComposedLayoutINSA_7SwizzleILi3ELi4ELi3EEENSA_18smem_ptr_flag_bitsILi16EEENSY_INSB_IJNSB_IJSJ_NSC_ILi4EEEEEENSB_IJNSC_ILi8EEES1E_EEENSB_IJSE_NSC_ILi11EEEEEEEEENSB_IJNSB_IJSE_NSC_ILi2048EEEEEENSB_IJSJ_NSC_ILi512EEEEEENSB_IJS10_NSC_ILi8192EEEEEEEEEEEEEvEENS17_INSA_30SM90_TMA_LOAD_IM2COL_MULTICASTENS19_IS1B_S1D_NSY_INSB_IJNSB_IJSJ_SE_EEES1H_S1J_EEENSB_IJNSB_IJSE_S10_EEES1O_NSB_IJS10_S1L_EEEEEEEEEEvEEEENS_8epilogue10collective6detail29Sm90TmaWarpSpecializedAdapterINS26_15DefaultEpilogueISO_NSB_IJlNSB_IJSE_llEEES10_EEES2B_NS25_6thread17LinearCombinationISO_Li1EffLNS2C_9ScaleType4KindE0ELNS_15FloatRoundStyleE2ESO_EENS_4gemm15EpilogueDefaultEEEEEvvEEEEvNT_6ParamsE:
[----:B------:R-:W-:Y:S01]  /*0000*/  LDC R1, c[0x0][0x28] ;  /* 0x00000a00ff017b82 */ /* 0x000fe20000000800 */
[----:B------:R-:W0:Y:S01]  /*0010*/  S2R R16, SR_TID.X ;  /* 0x0000000000107919 */ /* 0x000e220000002100 */
[----:B------:R-:W-:Y:S01]  /*0020*/  ELECT P0, URZ, PT ;  /* 0x00000000003f782f */ /* 0x000fe20003800000 */
[----:B------:R-:W-:Y:S01]  /*0030*/  BSSY B0, `(.L_x_0) ;  /* 0x0000010000007945 */ /* 0x000fe20003800000 */
[----:B------:R-:W1:Y:S01]  /*0040*/  S2R R15, SR_CTAID.X ;  /* 0x00000000000f7919 */ /* 0x000e620000002500 */
[--C-:B0-----:R-:W-:Y:S02]  /*0050*/  SHF.R.U32.HI R0, RZ, 0x5, R16.reuse ;  /* 0x00000005ff007819 */ /* 0x101fe40000011610 */
[----:B------:R-:W-:-:S03]  /*0060*/  SHF.R.U32.HI R3, RZ, 0x7, R16 ;  /* 0x00000007ff037819 */ /* 0x000fc60000011610 */
[----:B------:R-:W0:Y:S04]  /*0070*/  SHFL.IDX PT, R2, R0, RZ, 0x1f ;  /* 0x00001fff00027589 */ /* 0x000e2800000e0000 */
[----:B------:R2:W3:Y:S01]  /*0080*/  SHFL.IDX PT, R14, R3, RZ, 0x1f ;  /* 0x00001fff030e7589 */ /* 0x0004e200000e0000 */
[----:B0-----:R-:W-:-:S13]  /*0090*/  ISETP.NE.OR P0, PT, R2, RZ, !P0 ;  /* 0x000000ff0200720c */ /* 0x001fda0004705670 */
[----:B-123--:R-:W-:Y:S05]  /*00a0*/  @P0 BRA `(.L_x_1) ;  /* 0x0000000000200947 */ /* 0x00efea0003800000 */
[----:B------:R-:W-:Y:S02]  /*00b0*/  ULDC.64 UR4, c[0x0][0x198] ;  /* 0x0000660000047ab9 */ /* 0x000fe40000000a00 */
[----:B------:R-:W-:Y:S02]  /*00c0*/  UIADD3 UR6, UP0, UR4, 0xf0, URZ ;  /* 0x000000f004067890 */ /* 0x000fe4000ff1e03f */
[----:B------:R-:W-:Y:S02]  /*00d0*/  UIADD3 UR4, UP1, UR4, 0x1f0, URZ ;  /* 0x000001f004047890 */ /* 0x000fe4000ff3e03f */
[----:B------:R-:W-:Y:S02]  /*00e0*/  UIADD3.X UR7, URZ, UR5, URZ, UP0, !UPT ;  /* 0x000000053f077290 */ /* 0x000fe400087fe43f */
[----:B------:R-:W-:-:S07]  /*00f0*/  UIADD3.X UR5, URZ, UR5, URZ, UP1, !UPT ;  /* 0x000000053f057290 */ /* 0x000fce0008ffe43f */
[----:B------:R0:W-:Y:S02]  /*0100*/  UTMACCTL.PF [UR6] ;  /* 0x00000000060079b9 */ /* 0x0001e40008040000 */
[----:B------:R0:W-:Y:S02]  /*0110*/  UTMACCTL.PF [UR4] ;  /* 0x00000000040079b9 */ /* 0x0001e40008040000 */
[----:B0-----:R-:W-:Y:S01]  /*0120*/  NOP ;  /* 0x0000000000007918 */ /* 0x001fe20000000000 */
.L_x_1:
[----:B------:R-:W-:Y:S05]  /*0130*/  BSYNC B0 ;  /* 0x0000000000007941 */ /* 0x000fea0003800000 */
.L_x_0:
[----:B------:R-:W0:Y:S01]  /*0140*/  SHFL.IDX PT, R0, R0, RZ, 0x1f ;  /* 0x00001fff00007589 */ /* 0x000e2200000e0000 */
[----:B------:R-:W-:Y:S02]  /*0150*/  SHF.R.S32.HI R3, RZ, 0x1f, R16 ;  /* 0x0000001fff037819 */ /* 0x000fe40000011410 */
[----:B------:R-:W-:Y:S01]  /*0160*/  I2FP.F32.U32 R8, R15 ;  /* 0x0000000f00087245 */ /* 0x000fe20000201000 */
[----:B------:R-:W1:Y:S01]  /*0170*/  S2R R18, SR_CTAID.Y ;  /* 0x0000000000127919 */ /* 0x000e620000002600 */
[----:B------:R-:W-:-:S04]  /*0180*/  LEA.HI R3, R3, R16, RZ, 0x7 ;  /* 0x0000001003037211 */ /* 0x000fc800078f38ff */
[----:B------:R-:W-:-:S05]  /*0190*/  LOP3.LUT R3, R3, 0xffffff80, RZ, 0xc0, !PT ;  /* 0xffffff8003037812 */ /* 0x000fca00078ec0ff */
[----:B------:R-:W-:-:S05]  /*01a0*/  IMAD.IADD R3, R16, 0x1, -R3 ;  /* 0x0000000110037824 */ /* 0x000fca00078e0a03 */
[----:B------:R-:W-:-:S04]  /*01b0*/  SHF.R.S32.HI R6, RZ, 0x1f, R3 ;  /* 0x0000001fff067819 */ /* 0x000fc80000011403 */
[----:B------:R-:W-:Y:S02]  /*01c0*/  LEA.HI R4, R6, R3, RZ, 0x3 ;  /* 0x0000000306047211 */ /* 0x000fe400078f18ff */
[----:B0-----:R-:W-:Y:S02]  /*01d0*/  ISETP.NE.AND P0, PT, R0, RZ, PT ;  /* 0x000000ff0000720c */ /* 0x001fe40003f05270 */
[--C-:B------:R-:W-:Y:S02]  /*01e0*/  SHF.R.S32.HI R5, RZ, 0x3, R4.reuse ;  /* 0x00000003ff057819 */ /* 0x100fe40000011404 */
[----:B------:R-:W-:Y:S02]  /*01f0*/  SHF.R.S32.HI R4, RZ, 0x1f, R4 ;  /* 0x0000001fff047819 */ /* 0x000fe40000011404 */
[----:B------:R-:W-:-:S07]  /*0200*/  SHF.R.S32.HI R7, RZ, 0x1f, R0 ;  /* 0x0000001fff077819 */ /* 0x000fce0000011400 */
[----:B-1----:R-:W-:Y:S05]  /*0210*/  @P0 BRA `(.L_x_2) ;  /* 0x00000000009c0947 */ /* 0x002fea0003800000 */
[----:B------:R-:W-:Y:S01]  /*0220*/  ELECT P0, URZ, PT ;  /* 0x00000000003f782f */ /* 0x000fe20003800000 */
[----:B------:R-:W-:-:S12]  /*0230*/  BSSY B0, `(.L_x_2) ;  /* 0x0000025000007945 */ /* 0x000fd80003800000 */
[----:B------:R-:W-:Y:S05]  /*0240*/  @!P0 BRA `(.L_x_3) ;  /* 0x00000000008c8947 */ /* 0x000fea0003800000 */
[----:B------:R-:W0:Y:S01]  /*0250*/  S2UR UR8, SR_CgaCtaId ;  /* 0x00000000000879c3 */ /* 0x000e220000008800 */
[----:B------:R-:W-:Y:S01]  /*0260*/  UMOV UR4, 0x400 ;  /* 0x0000040000047882 */ /* 0x000fe20000000000 */
[----:B------:R-:W-:Y:S01]  /*0270*/  UMOV UR5, 0x1 ;  /* 0x0000000100057882 */ /* 0x000fe20000000000 */
[----:B------:R-:W-:Y:S02]  /*0280*/  UMOV UR6, 0x2 ;  /* 0x0000000200067882 */ /* 0x000fe40000000000 */
[----:B------:R-:W-:-:S04]  /*0290*/  UIADD3 UR6, -UR6, 0x100000, URZ ;  /* 0x0010000006067890 */ /* 0x000fc8000fffe13f */
[----:B------:R-:W-:Y:S02]  /*02a0*/  USHF.L.U32 UR7, UR6, 0xb, URZ ;  /* 0x0000000b06077899 */ /* 0x000fe4000800063f */
[----:B------:R-:W-:Y:S02]  /*02b0*/  USHF.L.U32 UR6, UR6, 0x1, URZ ;  /* 0x0000000106067899 */ /* 0x000fe4000800063f */
[----:B0-----:R-:W-:Y:S02]  /*02c0*/  ULEA UR8, UR8, UR4, 0x18 ;  /* 0x0000000408087291 */ /* 0x001fe4000f8ec03f */
[----:B------:R-:W-:-:S04]  /*02d0*/  UIADD3 UR4, -UR5, 0x100000, URZ ;  /* 0x0010000005047890 */ /* 0x000fc8000fffe13f */
[----:B------:R-:W-:Y:S02]  /*02e0*/  USHF.L.U32 UR5, UR4, 0xb, URZ ;  /* 0x0000000b04057899 */ /* 0x000fe4000800063f */
[----:B------:R-:W-:Y:S01]  /*02f0*/  USHF.L.U32 UR4, UR4, 0x1, URZ ;  /* 0x0000000104047899 */ /* 0x000fe2000800063f */
[----:B------:R-:W0:Y:S11]  /*0300*/  FENCE.VIEW.ASYNC.S ;  /* 0x00000000000073c6 */ /* 0x000e360000000000 */
[----:B0-----:R0:W1:Y:S01]  /*0310*/  SYNCS.EXCH.64 URZ, [UR8+0x37000], UR4 ;  /* 0x03700004083f75b2 */ /* 0x0010620008000100 */
[----:B------:R0:W2:Y:S01]  /*0320*/  SYNCS.EXCH.64 URZ, [UR8+0x37058], UR6 ;  /* 0x03705806083f75b2 */ /* 0x0000a20008000100 */
[----:B------:R0:W3:Y:S01]  /*0330*/  SYNCS.EXCH.64 URZ, [UR8+0x37008], UR4 ;  /* 0x03700804083f75b2 */ /* 0x0000e20008000100 */
[----:B------:R0:W4:Y:S01]  /*0340*/  SYNCS.EXCH.64 URZ, [UR8+0x37060], UR6 ;  /* 0x03706006083f75b2 */ /* 0x0001220008000100 */
[----:B------:R0:W0:Y:S01]  /*0350*/  SYNCS.EXCH.64 URZ, [UR8+0x37010], UR4 ;  /* 0x03701004083f75b2 */ /* 0x0000220008000100 */
        /* <DEDUP_REMOVED lines=17> */
[----:B------:R-:W-:Y:S01]  /*0470*/  NOP ;  /* 0x0000000000007918 */ /* 0x000fe20000000000 */
.L_x_3:
[----:B0-----:R-:W-:Y:S05]  /*0480*/  BSYNC B0 ;  /* 0x0000000000007941 */ /* 0x001fea0003800000 */
.L_x_2:
[----:B------:R-:W-:Y:S01]  /*0490*/  ULDC UR4, c[0x0][0x150] ;  /* 0x0000540000047ab9 */ /* 0x000fe20000000800 */
[----:B------:R-:W-:Y:S01]  /*04a0*/  LEA.HI R4, R4, R5, RZ, 0x2 ;  /* 0x0000000504047211 */ /* 0x000fe200078f10ff */
[----:B------:R-:W-:Y:S01]  /*04b0*/  FMUL R8, R8, UR4 ;  /* 0x0000000408087c20 */ /* 0x000fe20008400000 */
[----:B------:R-:W-:Y:S01]  /*04c0*/  LEA.HI R7, R7, R0, RZ, 0x2 ;  /* 0x0000000007077211 */ /* 0x000fe200078f10ff */
[----:B------:R-:W-:Y:S01]  /*04d0*/  ULDC UR4, c[0x0][0x154] ;  /* 0x0000550000047ab9 */ /* 0x000fe20000000800 */
[----:B------:R-:W-:Y:S01]  /*04e0*/  LOP3.LUT R4, R4, 0xfffffffc, RZ, 0xc0, !PT ;  /* 0xfffffffc04047812 */ /* 0x000fe200078ec0ff */
[----:B------:R-:W0:Y:S01]  /*04f0*/  LDC R10, c[0x0][0x140] ;  /* 0x00005000ff0a7b82 */ /* 0x000e220000000800 */
[----:B------:R-:W-:Y:S01]  /*0500*/  LOP3.LUT R7, R7, 0x3ffffffc, RZ, 0xc0, !PT ;  /* 0x3ffffffc07077812 */ /* 0x000fe200078ec0ff */
[----:B------:R-:W5:Y:S01]  /*0510*/  F2I.U32.TRUNC.NTZ R8, R8 ;  /* 0x0000000800087305 */ /* 0x000f62000020f000 */
[----:B------:R-:W-:Y:S01]  /*0520*/  LOP3.LUT P0, RZ, R3, 0x7, RZ, 0xc0, !PT ;  /* 0x0000000703ff7812 */ /* 0x000fe2000780c0ff */
[----:B------:R-:W-:Y:S01]  /*0530*/  IMAD.IADD R4, R5, 0x1, -R4 ;  /* 0x0000000105047824 */ /* 0x000fe200078e0a04 */
[----:B------:R-:W-:Y:S01]  /*0540*/  I2FP.F32.U32 R5, R18 ;  /* 0x0000001200057245 */ /* 0x000fe20000201000 */
[----:B------:R-:W-:Y:S01]  /*0550*/  IMAD.IADD R7, R0, 0x1, -R7 ;  /* 0x0000000100077824 */ /* 0x000fe200078e0a07 */
[----:B------:R-:W-:Y:S01]  /*0560*/  ISETP.NE.AND P3, PT, R14, 0x1, PT ;  /* 0x000000010e00780c */ /* 0x000fe20003f65270 */
[----:B------:R-:W-:Y:S01]  /*0570*/  NOP ;  /* 0x0000000000007918 */ /* 0x000fe20000000000 */
[----:B------:R-:W-:Y:S01]  /*0580*/  NOP ;  /* 0x0000000000007918 */ /* 0x000fe20000000000 */
[----:B------:R-:W-:-:S02]  /*0590*/  IMAD R4, R7, 0x4, R4 ;  /* 0x0000000407047824 */ /* 0x000fc400078e0204 */
[----:B------:R-:W-:Y:S01]  /*05a0*/  FMUL R9, R5, UR4 ;  /* 0x0000000405097c20 */ /* 0x000fe20008400000 */
[----:B------:R-:W-:Y:S01]  /*05b0*/  ULDC UR4, c[0x0][0x144] ;  /* 0x0000510000047ab9 */ /* 0x000fe20000000800 */
[C---:B------:R-:W-:Y:S01]  /*05c0*/  IMAD.SHL.U32 R7, R4.reuse, 0x4, RZ ;  /* 0x0000000404077824 */ /* 0x040fe200078e00ff */
[----:B------:R-:W-:Y:S01]  /*05d0*/  LEA.HI R0, R4, R4, RZ, 0x1 ;  /* 0x0000000404007211 */ /* 0x000fe200078f08ff */
[----:B-----5:R-:W-:Y:S02]  /*05e0*/  IMAD.MOV R12, RZ, RZ, -R8 ;  /* 0x000000ffff0c7224 */ /* 0x020fe400078e0a08 */
[----:B------:R-:W5:Y:S01]  /*05f0*/  F2I.U32.TRUNC.NTZ R9, R9 ;  /* 0x0000000900097305 */ /* 0x000f62000020f000 */
[----:B------:R-:W-:Y:S01]  /*0600*/  LOP3.LUT R5, R0, 0xfffffffe, RZ, 0xc0, !PT ;  /* 0xfffffffe00057812 */ /* 0x000fe200078ec0ff */
[----:B------:R-:W-:Y:S02]  /*0610*/  IMAD.MOV.U32 R8, RZ, RZ, 0x1 ;  /* 0x00000001ff087424 */ /* 0x000fe400078e00ff */
[----:B------:R-:W-:Y:S01]  /*0620*/  IMAD R0, R12, UR4, R15 ;  /* 0x000000040c007c24 */ /* 0x000fe2000f8e020f */
[----:B------:R-:W-:Y:S01]  /*0630*/  ULDC UR4, c[0x0][0x148] ;  /* 0x0000520000047ab9 */ /* 0x000fe20000000800 */
[----:B------:R-:W-:Y:S01]  /*0640*/  IMAD.IADD R5, R4, 0x1, -R5 ;  /* 0x0000000104057824 */ /* 0x000fe200078e0a05 */
[----:B0-----:R-:W-:-:S04]  /*0650*/  ISETP.EQ.U32.AND P1, PT, R10, 0x1, PT ;  /* 0x000000010a00780c */ /* 0x001fc80003f22070 */
[----:B------:R-:W-:Y:S02]  /*0660*/  ISETP.NE.AND P4, PT, R5, R0, PT ;  /* 0x000000000500720c */ /* 0x000fe40003f85270 */
[----:B------:R-:W-:Y:S01]  /*0670*/  SHF.R.S32.HI R5, RZ, 0x1f, R2 ;  /* 0x0000001fff057819 */ /* 0x000fe20000011402 */
[----:B-----5:R-:W-:-:S03]  /*0680*/  IMAD.MOV R11, RZ, RZ, -R9 ;  /* 0x000000ffff0b7224 */ /* 0x020fc600078e0a09 */
[----:B------:R-:W-:Y:S02]  /*0690*/  LEA.HI R0, R5, R2, RZ, 0x2 ;  /* 0x0000000205007211 */ /* 0x000fe400078f10ff */
[----:B------:R-:W-:Y:S01]  /*06a0*/  LOP3.LUT R5, R4, 0xc, R7, 0x78, !PT ;  /* 0x0000000c04057812 */ /* 0x000fe200078e7807 */
[----:B------:R-:W-:Y:S01]  /*06b0*/  IMAD R9, R11, UR4, R18 ;  /* 0x000000040b097c24 */ /* 0x000fe2000f8e0212 */
[----:B------:R-:W-:Y:S02]  /*06c0*/  LOP3.LUT R7, R0, 0xfffffffc, RZ, 0xc0, !PT ;  /* 0xfffffffc00077812 */ /* 0x000fe400078ec0ff */
[C---:B------:R-:W-:Y:S02]  /*06d0*/  ISETP.LT.U32.AND P0, PT, R5.reuse, 0x2, !P0 ;  /* 0x000000020500780c */ /* 0x040fe40004701070 */
[----:B------:R-:W-:Y:S01]  /*06e0*/  @P4 LEA.HI R0, R5, R5, RZ, 0x1 ;  /* 0x0000000505004211 */ /* 0x000fe200078f08ff */
[----:B------:R-:W-:-:S03]  /*06f0*/  IMAD.IADD R13, R2, 0x1, -R7 ;  /* 0x00000001020d7824 */ /* 0x000fc600078e0a07 */
[----:B------:R-:W-:Y:S02]  /*0700*/  @P4 SHF.R.S32.HI R0, RZ, 0x1, R0 ;  /* 0x00000001ff004819 */ /* 0x000fe40000011400 */
[----:B------:R-:W-:Y:S02]  /*0710*/  LOP3.LUT P2, RZ, R14, R13, RZ, 0xfc, !PT ;  /* 0x0000000d0eff7212 */ /* 0x000fe4000784fcff */
[----:B------:R-:W-:Y:S02]  /*0720*/  @P4 ISETP.NE.AND P5, PT, R0, R9, PT ;  /* 0x000000090000420c */ /* 0x000fe40003fa5270 */
[----:B------:R-:W-:Y:S02]  /*0730*/  SEL R7, RZ, 0x1, P2 ;  /* 0x00000001ff077807 */ /* 0x000fe40001000000 */
[----:B------:R-:W-:Y:S02]  /*0740*/  SEL R9, RZ, 0x1, !P0 ;  /* 0x00000001ff097807 */ /* 0x000fe40004000000 */
[----:B------:R-:W-:-:S02]  /*0750*/  @P4 SEL R8, RZ, 0x1, P5 ;  /* 0x00000001ff084807 */ /* 0x000fc40002800000 */
[----:B------:R-:W-:Y:S02]  /*0760*/  SEL R7, R7, 0x2, P3 ;  /* 0x0000000207077807 */ /* 0x000fe40001800000 */
[----:B------:R-:W-:Y:S01]  /*0770*/  LOP3.LUT R8, R8, R9, RZ, 0xc0, !PT ;  /* 0x0000000908087212 */ /* 0x000fe200078ec0ff */
[----:B------:R-:W-:Y:S06]  /*0780*/  @!P1 BRA `(.L_x_4) ;  /* 0x0000000000089947 */ /* 0x000fec0003800000 */
[----:B-1234-:R-:W-:Y:S01]  /*0790*/  UCGABAR_ARV ;  /* 0x00000000000079c7 */ /* 0x01efe20008000000 */
[----:B------:R-:W-:Y:S05]  /*07a0*/  BRA `(.L_x_5) ;  /* 0x0000000000047947 */ /* 0x000fea0003800000 */
.L_x_4:
[----:B-1234-:R-:W-:Y:S01]  /*07b0*/  NOP ;  /* 0x0000000000007918 */ /* 0x01efe20000000000 */
.L_x_5:
[----:B------:R-:W-:Y:S01]  /*07c0*/  ULDC.64 UR4, c[0x0][0x598] ;  /* 0x0001660000047ab9 */ /* 0x000fe20000000a00 */
[----:B------:R-:W-:Y:S01]  /*07d0*/  ULDC.64 UR12, c[0x0][0x208] ;  /* 0x00008200000c7ab9 */ /* 0x000fe20000000a00 */
[----:B------:R-:W-:-:S04]  /*07e0*/  ISETP.NE.U32.AND P0, PT, RZ, UR4, PT ;  /* 0x00000004ff007c0c */ /* 0x000fc8000bf05070 */
[----:B------:R-:W-:-:S13]  /*07f0*/  ISETP.NE.AND.EX P0, PT, RZ, UR5, PT, P0 ;  /* 0x00000005ff007c0c */ /* 0x000fda000bf05300 */
[----:B------:R-:W-:Y:S05]  /*0800*/  @!P0 BRA `(.L_x_6) ;  /* 0x00000000001c8947 */ /* 0x000fea0003800000 */
[----:B------:R-:W0:Y:S02]  /*0810*/  LDC.64 R10, c[0x0][0x598] ;  /* 0x00016600ff0a7b82 */ /* 0x000e240000000a00 */
[----:B0-----:R-:W2:Y:S02]  /*0820*/  LDG.E.64 R10, desc[UR12][R10.64] ;  /* 0x0000000c0a0a7981 */ /* 0x001ea4000c1e1b00 */
[----:B--2---:R-:W-:-:S04]  /*0830*/  ISETP.NE.U32.AND P0, PT, R10, RZ, PT ;  /* 0x000000ff0a00720c */ /* 0x004fc80003f05070 */
[----:B------:R-:W-:-:S13]  /*0840*/  ISETP.NE.AND.EX P0, PT, R11, RZ, PT, P0 ;  /* 0x000000ff0b00720c */ /* 0x000fda0003f05300 */
[----:B------:R-:W-:Y:S05]  /*0850*/  @!P0 BRA `(.L_x_6) ;  /* 0x0000000000088947 */ /* 0x000fea0003800000 */
[----:B------:R0:W5:Y:S01]  /*0860*/  LD.E R0, desc[UR12][R10.64] ;  /* 0x0000000c0a007980 */ /* 0x000162000c101900 */
[----:B------:R-:W-:Y:S05]  /*0870*/  BRA `(.L_x_7) ;  /* 0x0000000000207947 */ /* 0x000fea0003800000 */
.L_x_6:
[----:B------:R-:W-:Y:S02]  /*0880*/  ULDC.64 UR4, c[0x0][0x588] ;  /* 0x0001620000047ab9 */ /* 0x000fe40000000a00 */
[----:B------:R-:W-:-:S04]  /*0890*/  ISETP.NE.U32.AND P0, PT, RZ, UR4, PT ;  /* 0x00000004ff007c0c */ /* 0x000fc8000bf05070 */
[----:B------:R-:W-:-:S13]  /*08a0*/  ISETP.NE.AND.EX P0, PT, RZ, UR5, PT, P0 ;  /* 0x00000005ff007c0c */ /* 0x000fda000bf05300 */
[----:B------:R-:W-:Y:S05]  /*08b0*/  @!P0 BRA `(.L_x_8) ;  /* 0x00000000000c8947 */ /* 0x000fea0003800000 */
[----:B------:R-:W0:Y:S02]  /*08c0*/  LDC.64 R10, c[0x0][0x588] ;  /* 0x00016200ff0a7b82 */ /* 0x000e240000000a00 */
[----:B0-----:R1:W5:Y:S01]  /*08d0*/  LDG.E R0, desc[UR12][R10.64] ;  /* 0x0000000c0a007981 */ /* 0x001362000c1e1900 */
[----:B------:R-:W-:Y:S05]  /*08e0*/  BRA `(.L_x_7) ;  /* 0x0000000000047947 */ /* 0x000fea0003800000 */
.L_x_8:
[----:B------:R-:W2:Y:S02]  /*08f0*/  LDC R0, c[0x0][0x580] ;  /* 0x00016000ff007b82 */ /* 0x000ea40000000800 */
.L_x_7:
[----:B------:R-:W-:Y:S02]  /*0900*/  ULDC.64 UR4, c[0x0][0x5a0] ;  /* 0x0001680000047ab9 */ /* 0x000fe40000000a00 */
[----:B------:R-:W-:-:S04]  /*0910*/  ISETP.NE.U32.AND P0, PT, RZ, UR4, PT ;  /* 0x00000004ff007c0c */ /* 0x000fc8000bf05070 */
[----:B------:R-:W-:-:S13]  /*0920*/  ISETP.NE.AND.EX P0, PT, RZ, UR5, PT, P0 ;  /* 0x00000005ff007c0c */ /* 0x000fda000bf05300 */
[----:B------:R-:W-:Y:S05]  /*0930*/  @!P0 BRA `(.L_x_9) ;  /* 0x00000000001c8947 */ /* 0x000fea0003800000 */
[----:B01----:R-:W0:Y:S02]  /*0940*/  LDC.64 R10, c[0x0][0x5a0] ;  /* 0x00016800ff0a7b82 */ /* 0x003e240000000a00 */
[----:B0-----:R-:W3:Y:S02]  /*0950*/  LDG.E.64 R10, desc[UR12][R10.64] ;  /* 0x0000000c0a0a7981 */ /* 0x001ee4000c1e1b00 */
[----:B---3--:R-:W-:-:S04]  /*0960*/  ISETP.NE.U32.AND P0, PT, R10, RZ, PT ;  /* 0x000000ff0a00720c */ /* 0x008fc80003f05070 */
[----:B------:R-:W-:-:S13]  /*0970*/  ISETP.NE.AND.EX P0, PT, R11, RZ, PT, P0 ;  /* 0x000000ff0b00720c */ /* 0x000fda0003f05300 */
[----:B------:R-:W-:Y:S05]  /*0980*/  @!P0 BRA `(.L_x_9) ;  /* 0x0000000000088947 */ /* 0x000fea0003800000 */
[----:B------:R0:W5:Y:S01]  /*0990*/  LD.E R2, desc[UR12][R10.64] ;  /* 0x0000000c0a027980 */ /* 0x000162000c101900 */
[----:B------:R-:W-:Y:S05]  /*09a0*/  BRA `(.L_x_10) ;  /* 0x0000000000207947 */ /* 0x000fea0003800000 */
.L_x_9:
[----:B------:R-:W-:Y:S02]  /*09b0*/  ULDC.64 UR4, c[0x0][0x590] ;  /* 0x0001640000047ab9 */ /* 0x000fe40000000a00 */
[----:B------:R-:W-:-:S04]  /*09c0*/  ISETP.NE.U32.AND P0, PT, RZ, UR4, PT ;  /* 0x00000004ff007c0c */ /* 0x000fc8000bf05070 */
[----:B------:R-:W-:-:S13]  /*09d0*/  ISETP.NE.AND.EX P0, PT, RZ, UR5, PT, P0 ;  /* 0x00000005ff007c0c */ /* 0x000fda000bf05300 */
[----:B------:R-:W-:Y:S05]  /*09e0*/  @!P0 BRA `(.L_x_11) ;  /* 0x00000000000c8947 */ /* 0x000fea0003800000 */
[----:B01----:R-:W0:Y:S02]  /*09f0*/  LDC.64 R10, c[0x0][0x590] ;  /* 0x00016400ff0a7b82 */ /* 0x003e240000000a00 */
[----:B0-----:R1:W5:Y:S01]  /*0a00*/  LDG.E R2, desc[UR12][R10.64] ;  /* 0x0000000c0a027981 */ /* 0x001362000c1e1900 */
[----:B------:R-:W-:Y:S05]  /*0a10*/  BRA `(.L_x_10) ;  /* 0x0000000000047947 */ /* 0x000fea0003800000 */
.L_x_11:
[----:B------:R-:W3:Y:S02]  /*0a20*/  LDC R2, c[0x0][0x584] ;  /* 0x00016100ff027b82 */ /* 0x000ee40000000800 */
.L_x_10:
[----:B------:R-:W4:Y:S01]  /*0a30*/  LDC R4, c[0x0][0x4c0] ;  /* 0x00013000ff047b82 */ /* 0x000f220000000800 */
[----:B------:R-:W-:-:S07]  /*0a40*/  IABS R20, R18 ;  /* 0x0000001200147213 */ /* 0x000fce0000000000 */
[----:B------:R-:W2:Y:S01]  /*0a50*/  LDC R157, c[0x0][0x4c4] ;  /* 0x00013100ff9d7b82 */ /* 0x000ea20000000800 */
[----:B----4-:R-:W-:-:S05]  /*0a60*/  VIADD R4, R4, 0x3f ;  /* 0x0000003f04047836 */ /* 0x010fca0000000000 */
[----:B------:R-:W-:Y:S02]  /*0a70*/  SHF.R.S32.HI R9, RZ, 0x1f, R4 ;  /* 0x0000001fff097819 */ /* 0x000fe40000011404 */
[----:B--2---:R-:W-:Y:S02]  /*0a80*/  IABS R21, R157 ;  /* 0x0000009d00157213 */ /* 0x004fe40000000000 */
[----:B------:R-:W-:-:S04]  /*0a90*/  LEA.HI R9, R9, R4, RZ, 0x6 ;  /* 0x0000000409097211 */ /* 0x000fc800078f30ff */
[----:B------:R-:W-:-:S04]  /*0aa0*/  SHF.R.S32.HI R9, RZ, 0x6, R9 ;  /* 0x00000006ff097819 */ /* 0x000fc80000011409 */
[-C--:B------:R-:W-:Y:S02]  /*0ab0*/  IABS R17, R9.reuse ;  /* 0x0000000900117213 */ /* 0x080fe40000000000 */
[----:B------:R-:W-:Y:S02]  /*0ac0*/  IABS R22, R9 ;  /* 0x0000000900167213 */ /* 0x000fe40000000000 */
[----:B------:R-:W2:Y:S08]  /*0ad0*/  I2F.RP R4, R17 ;  /* 0x0000001100047306 */ /* 0x000eb00000209400 */
[----:B--2---:R-:W0:Y:S02]  /*0ae0*/  MUFU.RCP R4, R4 ;  /* 0x0000000400047308 */ /* 0x004e240000001000 */
[----:B01----:R-:W-:-:S06]  /*0af0*/  VIADD R10, R4, 0xffffffe ;  /* 0x0ffffffe040a7836 */ /* 0x003fcc0000000000 */
[----:B------:R0:W1:Y:S02]  /*0b00*/  F2I.FTZ.U32.TRUNC.NTZ R11, R10 ;  /* 0x0000000a000b7305 */ /* 0x000064000021f000 */
[----:B0-----:R-:W-:Y:S02]  /*0b10*/  IMAD.MOV.U32 R10, RZ, RZ, RZ ;  /* 0x000000ffff0a7224 */ /* 0x001fe400078e00ff */
[----:B-1----:R-:W-:-:S04]  /*0b20*/  IMAD.MOV R12, RZ, RZ, -R11 ;  /* 0x000000ffff0c7224 */ /* 0x002fc800078e0a0b */
[----:B------:R-:W-:Y:S02]  /*0b30*/  IMAD R19, R12, R17, RZ ;  /* 0x000000110c137224 */ /* 0x000fe400078e02ff */
[----:B------:R-:W0:Y:S02]  /*0b40*/  I2F.RP R12, R21 ;  /* 0x00000015000c7306 */ /* 0x000e240000209400 */
[----:B------:R-:W-:-:S04]  /*0b50*/  IMAD.HI.U32 R11, R11, R19, R10 ;  /* 0x000000130b0b7227 */ /* 0x000fc800078e000a */
[----:B------:R-:W-:Y:S02]  /*0b60*/  IMAD.MOV.U32 R10, RZ, RZ, R20 ;  /* 0x000000ffff0a7224 */ /* 0x000fe400078e0014 */
[----:B------:R-:W-:Y:S02]  /*0b70*/  IMAD.MOV R19, RZ, RZ, -R22 ;  /* 0x000000ffff137224 */ /* 0x000fe400078e0a16 */
[----:B------:R-:W-:-:S04]  /*0b80*/  IMAD.HI.U32 R4, R11, R10, RZ ;  /* 0x0000000a0b047227 */ /* 0x000fc800078e00ff */
[----:B------:R-:W-:Y:S01]  /*0b90*/  IMAD R10, R4, R19, R10 ;  /* 0x00000013040a7224 */ /* 0x000fe200078e020a */
[----:B0-----:R-:W0:Y:S04]  /*0ba0*/  MUFU.RCP R12, R12 ;  /* 0x0000000c000c7308 */ /* 0x001e280000001000 */
[----:B------:R-:W-:-:S13]  /*0bb0*/  ISETP.GT.U32.AND P2, PT, R17, R10, PT ;  /* 0x0000000a1100720c */ /* 0x000fda0003f44070 */
[----:B------:R-:W-:Y:S02]  /*0bc0*/  @!P2 IMAD.IADD R10, R10, 0x1, -R17 ;  /* 0x000000010a0aa824 */ /* 0x000fe400078e0a11 */
[----:B0-----:R-:W-:Y:S02]  /*0bd0*/  VIADD R11, R12, 0xffffffe ;  /* 0x0ffffffe0c0b7836 */ /* 0x001fe40000000000 */
[----:B------:R-:W-:Y:S01]  /*0be0*/  @!P2 VIADD R4, R4, 0x1 ;  /* 0x000000010404a836 */ /* 0x000fe20000000000 */
[----:B------:R-:W-:Y:S02]  /*0bf0*/  ISETP.GE.U32.AND P0, PT, R10, R17, PT ;  /* 0x000000110a00720c */ /* 0x000fe40003f06070 */
[----:B------:R-:W-:Y:S01]  /*0c00*/  LOP3.LUT R10, R18, R9, RZ, 0x3c, !PT ;  /* 0x00000009120a7212 */ /* 0x000fe200078e3cff */
[----:B------:R-:W0:Y:S01]  /*0c10*/  F2I.FTZ.U32.TRUNC.NTZ R11, R11 ;  /* 0x0000000b000b7305 */ /* 0x000e22000021f000 */
[----:B------:R-:W-:Y:S02]  /*0c20*/  ISETP.NE.AND P2, PT, R9, RZ, PT ;  /* 0x000000ff0900720c */ /* 0x000fe40003f45270 */
[----:B------:R-:W-:Y:S01]  /*0c30*/  ISETP.GE.AND P3, PT, R10, RZ, PT ;  /* 0x000000ff0a00720c */ /* 0x000fe20003f66270 */
[----:B------:R-:W-:-:S06]  /*0c40*/  IMAD.MOV.U32 R10, RZ, RZ, RZ ;  /* 0x000000ffff0a7224 */ /* 0x000fcc00078e00ff */
[----:B------:R-:W-:-:S04]  /*0c50*/  @P0 VIADD R4, R4, 0x1 ;  /* 0x0000000104040836 */ /* 0x000fc80000000000 */
[----:B------:R-:W-:Y:S02]  /*0c60*/  IMAD.MOV.U32 R20, RZ, RZ, R4 ;  /* 0x000000ffff147224 */ /* 0x000fe400078e0004 */
[----:B0-----:R-:W-:Y:S02]  /*0c70*/  IMAD.MOV R4, RZ, RZ, -R11 ;  /* 0x000000ffff047224 */ /* 0x001fe400078e0a0b */
[----:B------:R-:W-:Y:S01]  /*0c80*/  @!P3 IMAD.MOV R20, RZ, RZ, -R20 ;  /* 0x000000ffff14b224 */ /* 0x000fe200078e0a14 */
[----:B------:R-:W-:Y:S01]  /*0c90*/  @!P2 LOP3.LUT R20, RZ, R9, RZ, 0x33, !PT ;  /* 0x00000009ff14a212 */ /* 0x000fe200078e33ff */
[----:B------:R-:W-:-:S03]  /*0ca0*/  IMAD R17, R4, R21, RZ ;  /* 0x0000001504117224 */ /* 0x000fc600078e02ff */
[----:B------:R-:W-:Y:S01]  /*0cb0*/  IABS R4, R20 ;  /* 0x0000001400047213 */ /* 0x000fe20000000000 */
[----:B------:R-:W-:-:S04]  /*0cc0*/  IMAD.HI.U32 R10, R11, R17, R10 ;  /* 0x000000110b0a7227 */ /* 0x000fc800078e000a */
[----:B------:R-:W-:Y:S02]  /*0cd0*/  IMAD.MOV.U32 R11, RZ, RZ, R4 ;  /* 0x000000ffff0b7224 */ /* 0x000fe400078e0004 */
[----:B------:R-:W-:Y:S02]  /*0ce0*/  IMAD.MOV R12, RZ, RZ, -R20 ;  /* 0x000000ffff0c7224 */ /* 0x000fe400078e0a14 */
[----:B------:R-:W-:-:S04]  /*0cf0*/  IMAD.HI.U32 R4, R10, R11, RZ ;  /* 0x0000000b0a047227 */ /* 0x000fc800078e00ff */
[----:B------:R-:W-:Y:S02]  /*0d00*/  IMAD.MOV R10, RZ, RZ, -R4 ;  /* 0x000000ffff0a7224 */ /* 0x000fe400078e0a04 */
[----:B------:R-:W-:Y:S02]  /*0d10*/  IMAD R12, R9, R12, R18 ;  /* 0x0000000c090c7224 */ /* 0x000fe400078e0212 */
[----:B------:R-:W-:-:S05]  /*0d20*/  IMAD R10, R21, R10, R11 ;  /* 0x0000000a150a7224 */ /* 0x000fca00078e020b */
[----:B------:R-:W-:-:S13]  /*0d30*/  ISETP.GT.U32.AND P2, PT, R21, R10, PT ;  /* 0x0000000a1500720c */ /* 0x000fda0003f44070 */
[----:B------:R-:W-:Y:S02]  /*0d40*/  @!P2 IMAD.IADD R10, R10, 0x1, -R21 ;  /* 0x000000010a0aa824 */ /* 0x000fe400078e0a15 */
[----:B------:R-:W-:Y:S01]  /*0d50*/  @!P2 VIADD R4, R4, 0x1 ;  /* 0x000000010404a836 */ /* 0x000fe20000000000 */
[----:B------:R-:W-:Y:S02]  /*0d60*/  ISETP.NE.AND P2, PT, R157, RZ, PT ;  /* 0x000000ff9d00720c */ /* 0x000fe40003f45270 */
[----:B------:R-:W-:Y:S02]  /*0d70*/  ISETP.GE.U32.AND P0, PT, R10, R21, PT ;  /* 0x000000150a00720c */ /* 0x000fe40003f06070 */
[----:B------:R-:W-:-:S04]  /*0d80*/  LOP3.LUT R10, R20, R157, RZ, 0x3c, !PT ;  /* 0x0000009d140a7212 */ /* 0x000fc800078e3cff */
[----:B------:R-:W-:-:S07]  /*0d90*/  ISETP.GE.AND P3, PT, R10, RZ, PT ;  /* 0x000000ff0a00720c */ /* 0x000fce0003f66270 */
[----:B------:R-:W-:-:S06]  /*0da0*/  @P0 VIADD R4, R4, 0x1 ;  /* 0x0000000104040836 */ /* 0x000fcc0000000000 */
[----:B------:R-:W-:Y:S01]  /*0db0*/  @!P3 IMAD.MOV R4, RZ, RZ, -R4 ;  /* 0x000000ffff04b224 */ /* 0x000fe200078e0a04 */
[----:B------:R-:W-:-:S05]  /*0dc0*/  @!P2 LOP3.LUT R4, RZ, R157, RZ, 0x33, !PT ;  /* 0x0000009dff04a212 */ /* 0x000fca00078e33ff */
[----:B------:R-:W-:-:S04]  /*0dd0*/  IMAD.MOV R10, RZ, RZ, -R4 ;  /* 0x000000ffff0a7224 */ /* 0x000fc800078e0a04 */
[----:B------:R-:W-:Y:S01]  /*0de0*/  IMAD R157, R157, R10, R20 ;  /* 0x0000000a9d9d7224 */ /* 0x000fe200078e0214 */
[----:B------:R-:W-:Y:S06]  /*0df0*/  @!P1 BRA `(.L_x_12) ;  /* 0x00000000000c9947 */ /* 0x000fec0003800000 */
[----:B------:R-:W-:Y:S01]  /*0e00*/  UCGABAR_WAIT ;  /* 0x0000000000007dc7 */ /* 0x000fe20008000000 */
[----:B------:R-:W-:Y:S01]  /*0e10*/  CCTL.IVALL ;  /* 0x00000000ff00798f */ /* 0x000fe20002000000 */
[----:B------:R-:W-:Y:S05]  /*0e20*/  BRA `(.L_x_13) ;  /* 0x0000000000047947 */ /* 0x000fea0003800000 */
.L_x_12:
[----:B------:R-:W-:Y:S06]  /*0e30*/  BAR.SYNC.DEFER_BLOCKING 0x0 ;  /* 0x0000000000007b1d */ /* 0x000fec0000010000 */
.L_x_13:
[----:B------:R-:W0:Y:S01]  /*0e40*/  LDC R11, c[0x0][0x290] ;  /* 0x0000a400ff0b7b82 */ /* 0x000e220000000800 */
[----:B------:R-:W-:Y:S01]  /*0e50*/  ISETP.NE.AND P0, PT, R14, RZ, PT ;  /* 0x000000ff0e00720c */ /* 0x000fe20003f05270 */
[----:B0-----:R-:W-:-:S05]  /*0e60*/  VIADD R9, R11, 0x1f ;  /* 0x0000001f0b097836 */ /* 0x001fca0000000000 */
[----:B------:R-:W-:-:S04]  /*0e70*/  SHF.R.S32.HI R10, RZ, 0x1f, R9 ;  /* 0x0000001fff0a7819 */ /* 0x000fc80000011409 */
[----:B------:R-:W-:-:S04]  /*0e80*/  LEA.HI R9, R10, R9, RZ, 0x5 ;  /* 0x000000090a097211 */ /* 0x000fc800078f28ff */
[----:B------:R-:W-:Y:S01]  /*0e90*/  SHF.R.S32.HI R9, RZ, 0x5, R9 ;  /* 0x00000005ff097819 */ /* 0x000fe20000011409 */
[----:B------:R-:W-:Y:S06]  /*0ea0*/  @!P0 BRA `(.L_x_14) ;  /* 0x000000b400e48947 */ /* 0x000fec0003800000 */
[----:B------:R-:W-:-:S13]  /*0eb0*/  ISETP.NE.AND P0, PT, R14, 0x1, PT ;  /* 0x000000010e00780c */ /* 0x000fda0003f05270 */
[----:B------:R-:W-:Y:S05]  /*0ec0*/  @P0 EXIT ;  /* 0x000000000000094d */ /* 0x000fea0003800000 */
[----:B------:R-:W-:Y:S01]  /*0ed0*/  ISETP.GE.AND P0, PT, R11, 0x1, PT ;  /* 0x000000010b00780c */ /* 0x000fe20003f06270 */
[----:B------:R-:W-:Y:S01]  /*0ee0*/  UMOV UR4, URZ ;  /* 0x0000003f00047c82 */ /* 0x000fe20008000000 */
[----:B------:R-:W-:Y:S02]  /*0ef0*/  CS2R R54, SRZ ;  /* 0x0000000000367805 */ /* 0x000fe4000001ff00 */
[----:B------:R-:W-:Y:S02]  /*0f00*/  CS2R R120, SRZ ;  /* 0x0000000000787805 */ /* 0x000fe4000001ff00 */
[----:B------:R-:W-:Y:S02]  /*0f10*/  CS2R R122, SRZ ;  /* 0x00000000007a7805 */ /* 0x000fe4000001ff00 */
[----:B------:R-:W-:Y:S02]  /*0f20*/  CS2R R124, SRZ ;  /* 0x00000000007c7805 */ /* 0x000fe4000001ff00 */
[----:B------:R-:W-:-:S02]  /*0f30*/  CS2R R126, SRZ ;  /* 0x00000000007e7805 */ /* 0x000fc4000001ff00 */
[----:B------:R-:W-:Y:S02]  /*0f40*/  CS2R R128, SRZ ;  /* 0x0000000000807805 */ /* 0x000fe4000001ff00 */
        /* <DEDUP_REMOVED lines=57> */
[----:B------:R-:W-:Y:S01]  /*12e0*/  CS2R R52, SRZ ;  /* 0x0000000000347805 */ /* 0x000fe2000001ff00 */
[----:B------:R-:W-:Y:S06]  /*12f0*/  @!P0 BRA `(.L_x_15) ;  /* 0x0000000000d88947 */ /* 0x000fec0003800000 */
[----:B------:R-:W-:-:S04]  /*1300*/  LOP3.LUT R10, R7, 0x1, RZ, 0xfc, !PT ;  /* 0x00000001070a7812 */ /* 0x000fc800078efcff */
[----:B------:R-:W-:-:S13]  /*1310*/  ISETP.NE.AND P1, PT, R10, 0x3, PT ;  /* 0x000000030a00780c */ /* 0x000fda0003f25270 */
[----:B------:R-:W-:Y:S05]  /*1320*/  @!P1 BRA `(.L_x_16) ;  /* 0x0000000000049947 */ /* 0x000fea0003800000 */
[----:B------:R-:W-:Y:S01]  /*1330*/  BPT.TRAP 0x1 ;  /* 0x000000040000795c */ /* 0x000fe20000300000 */
.L_x_16:
[----:B------:R-:W0:Y:S01]  /*1340*/  S2UR UR5, SR_CgaCtaId ;  /* 0x00000000000579c3 */ /* 0x000e220000008800 */
[----:B------:R-:W-:Y:S01]  /*1350*/  SHF.L.U32 R10, RZ, 0x1f, RZ ;  /* 0x0000001fff0a7819 */ /* 0x000fe200000006ff */
[----:B------:R-:W-:Y:S02]  /*1360*/  UMOV UR4, 0x400 ;  /* 0x0000040000047882 */ /* 0x000fe40000000000 */
[----:B0-----:R-:W-:-:S12]  /*1370*/  ULEA UR4, UR5, UR4, 0x18 ;  /* 0x0000000405047291 */ /* 0x001fd8000f8ec03f */
.L_x_17:
[----:B0-----:R-:W-:-:S04]  /*1380*/  IMAD.U32 R11, RZ, RZ, UR4 ;  /* 0x00000004ff0b7e24 */ /* 0x001fc8000f8e00ff */
[----:B------:R0:W1:Y:S03]  /*1390*/  SYNCS.PHASECHK.TRANS64.TRYWAIT P1, [R11+URZ+0x37000], R10 ;  /* 0x0370000a0b0075a7 */ /* 0x000066000802017f */
[----:B-1----:R-:W-:Y:S05]  /*13a0*/  @!P1 NANOSLEEP.SYNCS 0x989680 ;  /* 0x009896800000995d */ /* 0x002fea0003900000 */
[----:B------:R-:W1:Y:S02]  /*13b0*/  @!P1 SYNCS.PHASECHK.TRANS64 P1, [R11+URZ+0x37000], R10 ;  /* 0x0370000a0b0095a7 */ /* 0x000e64000802007f */
[----:B-1----:R-:W-:Y:S05]  /*13c0*/  @!P1 BRA `(.L_x_17) ;  /* 0xfffffffc00ec9947 */ /* 0x002fea000383ffff */
[----:B------:R-:W-:Y:S01]  /*13d0*/  UIADD3 UR5, UR4, 0x2c000, URZ ;  /* 0x0002c00004057890 */ /* 0x000fe2000fffe03f */
[----:B------:R-:W-:Y:S01]  /*13e0*/  WARPGROUP.ARRIVE ;  /* 0x00000000000079c5 */ /* 0x000fe20000000000 */
[----:B------:R-:W-:Y:S02]  /*13f0*/  USHF.R.U32.HI UR4, URZ, 0x4, UR4 ;  /* 0x000000043f047899 */ /* 0x000fe40008011604 */
[----:B------:R-:W-:Y:S02]  /*1400*/  USHF.R.U32.HI UR5, URZ, 0x4, UR5 ;  /* 0x000000043f057899 */ /* 0x000fe40008011605 */
[----:B------:R-:W-:Y:S02]  /*1410*/  ULOP3.LUT UR8, UR4, 0x3fff, URZ, 0xc0, !UPT ;  /* 0x00003fff04087892 */ /* 0x000fe4000f8ec03f */
[----:B------:R-:W-:Y:S02]  /*1420*/  ULOP3.LUT UR9, UR5, 0x3fff, URZ, 0xc0, !UPT ;  /* 0x00003fff05097892 */ /* 0x000fe4000f8ec03f */
[----:B------:R-:W-:-:S02]  /*1430*/  UIADD3 UR10, UR8, 0x100, URZ ;  /* 0x00000100080a7890 */ /* 0x000fc4000fffe03f */
[----:B------:R-:W-:Y:S02]  /*1440*/  UIADD3 UR11, UR8, 0x200, URZ ;  /* 0x00000200080b7890 */ /* 0x000fe4000fffe03f */
[----:B------:R-:W-:Y:S01]  /*1450*/  UMOV UR4, UR8 ;  /* 0x0000000800047c82 */ /* 0x000fe20008000000 */
[----:B------:R-:W-:Y:S01]  /*1460*/  UMOV UR5, 0x40000040 ;  /* 0x4000004000057882 */ /* 0x000fe20000000000 */
[----:B------:R-:W-:Y:S01]  /*1470*/  UMOV UR6, UR9 ;  /* 0x0000000900067c82 */ /* 0x000fe20008000000 */
[----:B------:R-:W-:Y:S01]  /*1480*/  UMOV UR7, 0x40000040 ;  /* 0x4000004000077882 */ /* 0x000fe20000000000 */
[----:B------:R-:W-:Y:S01]  /*1490*/  UIADD3 UR14, UR8, 0x300, URZ ;  /* 0x00000300080e7890 */ /* 0x000fe2000fffe03f */
[----:B------:R-:W-:Y:S01]  /*14a0*/  HGMMA.64x64x16.F32.BF16 R120, gdesc[UR4].tnspA.tnspB, RZ, !UPT ;  /* 0x60e00000047879f0 */ /* 0x000fe2000c7018ff */
[----:B------:R-:W-:Y:S01]  /*14b0*/  UMOV UR4, UR10 ;  /* 0x0000000a00047c82 */ /* 0x000fe20008000000 */
[----:B------:R-:W-:Y:S01]  /*14c0*/  UMOV UR5, 0x40000040 ;  /* 0x4000004000057882 */ /* 0x000fe20000000000 */
[----:B------:R-:W-:Y:S01]  /*14d0*/  UIADD3 UR10, UR8, 0x280, URZ ;  /* 0x00000280080a7890 */ /* 0x000fe2000fffe03f */
[----:B------:R-:W-:Y:S01]  /*14e0*/  HGMMA.64x64x16.F32.BF16 R88, gdesc[UR4].tnspA.tnspB, RZ, !UPT ;  /* 0x60e00000045879f0 */ /* 0x000fe2000c7018ff */
[----:B------:R-:W-:Y:S01]  /*14f0*/  UMOV UR4, UR11 ;  /* 0x0000000b00047c82 */ /* 0x000fe20008000000 */
[----:B------:R-:W-:-:S02]  /*1500*/  UMOV UR5, 0x40000040 ;  /* 0x4000004000057882 */ /* 0x000fc40000000000 */
[----:B------:R-:W-:Y:S01]  /*1510*/  HGMMA.64x64x16.F32.BF16 R56, gdesc[UR4].tnspA.tnspB, RZ, !UPT ;  /* 0x60e00000043879f0 */ /* 0x000fe2000c7018ff */
[----:B------:R-:W-:Y:S01]  /*1520*/  UMOV UR4, UR14 ;  /* 0x0000000e00047c82 */ /* 0x000fe20008000000 */
[----:B------:R-:W-:Y:S02]  /*1530*/  UMOV UR5, 0x40000040 ;  /* 0x4000004000057882 */ /* 0x000fe40000000000 */
[----:B------:R-:W-:Y:S01]  /*1540*/  HGMMA.64x64x16.F32.BF16 R24, gdesc[UR4].tnspA.tnspB, RZ, !UPT ;  /* 0x60e00000041879f0 */ /* 0x000fe2000c7018ff */
[----:B------:R-:W-:Y:S02]  /*1550*/  UIADD3 UR4, UR8, 0x80, URZ ;  /* 0x0000008008047890 */ /* 0x000fe4000fffe03f */
[----:B------:R-:W-:Y:S02]  /*1560*/  UIADD3 UR6, UR9, 0x80, URZ ;  /* 0x0000008009067890 */ /* 0x000fe4000fffe03f */
[----:B------:R-:W-:Y:S01]  /*1570*/  UIADD3 UR9, UR8, 0x180, URZ ;  /* 0x0000018008097890 */ /* 0x000fe2000fffe03f */
[----:B------:R-:W-:Y:S01]  /*1580*/  UMOV UR5, 0x40000040 ;  /* 0x4000004000057882 */ /* 0x000fe20000000000 */
[----:B------:R-:W-:Y:S01]  /*1590*/  UMOV UR7, 0x40000040 ;  /* 0x4000004000077882 */ /* 0x000fe20000000000 */
[----:B------:R-:W-:-:S04]  /*15a0*/  UIADD3 UR8, UR8, 0x380, URZ ;  /* 0x0000038008087890 */ /* 0x000fc8000fffe03f */
[----:B------:R-:W-:Y:S01]  /*15b0*/  HGMMA.64x64x16.F32.BF16 R120, gdesc[UR4].tnspA.tnspB, R120 ;  /* 0x60e00000047879f0 */ /* 0x000fe20008701878 */
[----:B------:R-:W-:Y:S01]  /*15c0*/  UMOV UR4, UR9 ;  /* 0x0000000900047c82 */ /* 0x000fe20008000000 */
[----:B------:R-:W-:Y:S02]  /*15d0*/  UMOV UR5, 0x40000040 ;  /* 0x4000004000057882 */ /* 0x000fe40000000000 */
[----:B------:R-:W-:Y:S01]  /*15e0*/  HGMMA.64x64x16.F32.BF16 R88, gdesc[UR4].tnspA.tnspB, R88 ;  /* 0x60e00000045879f0 */ /* 0x000fe20008701858 */
[----:B------:R-:W-:Y:S01]  /*15f0*/  UMOV UR4, UR10 ;  /* 0x0000000a00047c82 */ /* 0x000fe20008000000 */
[----:B------:R-:W-:Y:S02]  /*1600*/  UMOV UR5, 0x40000040 ;  /* 0x4000004000057882 */ /* 0x000fe40000000000 */
[----:B------:R-:W-:Y:S01]  /*1610*/  HGMMA.64x64x16.F32.BF16 R56, gdesc[UR4].tnspA.tnspB, R56 ;  /* 0x60e00000043879f0 */ /* 0x000fe20008701838 */
[----:B------:R-:W-:Y:S01]  /*1620*/  UMOV UR4, UR8 ;  /* 0x0000000800047c82 */ /* 0x000fe20008000000 */
[----:B------:R-:W-:-:S02]  /*1630*/  UMOV UR5, 0x40000040 ;  /* 0x4000004000057882 */ /* 0x000fc40000000000 */
[----:B------:R-:W-:Y:S01]  /*1640*/  HGMMA.64x64x16.F32.BF16 R24, gdesc[UR4].tnspA.tnspB, R24, gsb0 ;  /* 0x60e00000041879f0 */ /* 0x000fe20008001818 */
[----:B------:R-:W-:-:S05]  /*1650*/  UMOV UR4, 0x1 ;  /* 0x0000000100047882 */ /* 0x000fca0000000000 */
.L_x_15:
[----:B0-----:R-:W-:-:S05]  /*1660*/  VIMNMX R10, R9, 0x1, PT ;  /* 0x00000001090a7848 */ /* 0x001fca0003fe0100 */
[----:B------:R-:W-:-:S05]  /*1670*/  IMAD.IADD R10, R9, 0x1, -R10 ;  /* 0x00000001090a7824 */ /* 0x000fca00078e0a0a */
[----:B------:R-:W-:-:S13]  /*1680*/  ISETP.GE.AND P1, PT, R10, 0x1, PT ;  /* 0x000000010a00780c */ /* 0x000fda0003f26270 */
[----:B------:R-:W-:Y:S05]  /*1690*/  @!P1 BRA `(.L_x_18) ;  /* 0x00000004004c9947 */ /* 0x000fea0003800000 */
[----:B------:R-:W0:Y:S01]  /*16a0*/  S2UR UR6, SR_CgaCtaId ;  /* 0x00000000000679c3 */ /* 0x000e220000008800 */
[----:B------:R-:W-:Y:S01]  /*16b0*/  UMOV UR5, 0x400 ;  /* 0x0000040000057882 */ /* 0x000fe20000000000 */
[----:B------:R-:W-:Y:S01]  /*16c0*/  LOP3.LUT R16, R7, 0x1, RZ, 0xfc, !PT ;  /* 0x0000000107107812 */ /* 0x000fe200078efcff */
[----:B------:R-:W-:Y:S01]  /*16d0*/  IMAD.MOV.U32 R15, RZ, RZ, RZ ;  /* 0x000000ffff0f7224 */ /* 0x000fe200078e00ff */
[----:B------:R-:W-:Y:S01]  /*16e0*/  UISETP.NE.U32.AND UP0, UPT, UR4, URZ, UPT ;  /* 0x0000003f0400728c */ /* 0x000fe2000bf05070 */
[----:B------:R-:W-:Y:S02]  /*16f0*/  IMAD.MOV.U32 R9, RZ, RZ, R10 ;  /* 0x000000ffff097224 */ /* 0x000fe400078e000a */
[----:B------:R-:W-:Y:S01]  /*1700*/  IMAD.MOV.U32 R11, RZ, RZ, RZ ;  /* 0x000000ffff0b7224 */ /* 0x000fe200078e00ff */
[----:B0-----:R-:W-:-:S04]  /*1710*/  ULEA UR16, UR6, UR5, 0x18 ;  /* 0x0000000506107291 */ /* 0x001fc8000f8ec03f */
[----:B------:R-:W-:Y:S02]  /*1720*/  UIADD3 UR5, UR16, 0x2c000, URZ ;  /* 0x0002c00010057890 */ /* 0x000fe4000fffe03f */
[----:B------:R-:W-:Y:S02]  /*1730*/  USHF.R.U32.HI UR6, URZ, 0x4, UR16 ;  /* 0x000000043f067899 */ /* 0x000fe40008011610 */
[----:B------:R-:W-:Y:S02]  /*1740*/  USHF.R.U32.HI UR5, URZ, 0x4, UR5 ;  /* 0x000000043f057899 */ /* 0x000fe40008011605 */
[----:B------:R-:W-:Y:S02]  /*1750*/  ULOP3.LUT UR18, UR6, 0x3fff, URZ, 0xc0, !UPT ;  /* 0x00003fff06127892 */ /* 0x000fe4000f8ec03f */
[----:B------:R-:W-:-:S12]  /*1760*/  ULOP3.LUT UR17, UR5, 0x3fff, URZ, 0xc0, !UPT ;  /* 0x00003fff05117892 */ /* 0x000fd8000f8ec03f */
.L_x_23:
[----:B------:R-:W-:-:S13]  /*1770*/  ISETP.NE.AND P2, PT, R16, 0x3, PT ;  /* 0x000000031000780c */ /* 0x000fda0003f45270 */
[----:B------:R-:W-:Y:S05]  /*1780*/  @!P2 BRA `(.L_x_19) ;  /* 0x000000000004a947 */ /* 0x000fea0003800000 */
[----:B------:R-:W-:Y:S01]  /*1790*/  BPT.TRAP 0x1 ;  /* 0x000000040000795c */ /* 0x000fe20000300000 */
.L_x_19:
[----:B------:R-:W-:Y:S01]  /*17a0*/  SHF.L.U32 R13, R15, 0x1f, RZ ;  /* 0x0000001f0f0d7819 */ /* 0x000fe200000006ff */
[----:B------:R-:W-:-:S12]  /*17b0*/  ULEA UR5, UR4, UR16, 0x3 ;  /* 0x0000001004057291 */ /* 0x000fd8000f8e183f */
.L_x_20:
[----:B0-----:R-:W-:-:S04]  /*17c0*/  IMAD.U32 R14, RZ, RZ, UR5 ;  /* 0x00000005ff0e7e24 */ /* 0x001fc8000f8e00ff */
[----:B------:R0:W1:Y:S03]  /*17d0*/  SYNCS.PHASECHK.TRANS64.TRYWAIT P1, [R14+URZ+0x37000], R13 ;  /* 0x0370000d0e0075a7 */ /* 0x000066000802017f */
[----:B-1----:R-:W-:Y:S05]  /*17e0*/  @!P1 NANOSLEEP.SYNCS 0x989680 ;  /* 0x009896800000995d */ /* 0x002fea0003900000 */
[----:B------:R-:W1:Y:S02]  /*17f0*/  @!P1 SYNCS.PHASECHK.TRANS64 P1, [R14+URZ+0x37000], R13 ;  /* 0x0370000d0e0095a7 */ /* 0x000e64000802007f */
[----:B-1----:R-:W-:Y:S05]  /*1800*/  @!P1 BRA `(.L_x_20) ;  /* 0xfffffffc00ec9947 */ /* 0x002fea000383ffff */
[----:B------:R-:W-:Y:S01]  /*1810*/  ULEA UR5, UR4, UR18, 0xa ;  /* 0x0000001204057291 */ /* 0x000fe2000f8e503f */
[----:B------:R-:W-:Y:S01]  /*1820*/  WARPGROUP.ARRIVE ;  /* 0x00000000000079c5 */ /* 0x000fe20000000000 */
[----:B------:R-:W-:Y:S02]  /*1830*/  ULEA UR6, UR4, UR17, 0x8 ;  /* 0x0000001104067291 */ /* 0x000fe4000f8e403f */
[----:B------:R-:W-:Y:S02]  /*1840*/  UIADD3 UR7, UR5, 0x100, URZ ;  /* 0x0000010005077890 */ /* 0x000fe4000fffe03f */
[----:B------:R-:W-:Y:S02]  /*1850*/  UIADD3 UR14, UR5, 0x200, URZ ;  /* 0x00000200050e7890 */ /* 0x000fe4000fffe03f */
[----:B------:R-:W-:Y:S01]  /*1860*/  UMOV UR8, UR5 ;  /* 0x0000000500087c82 */ /* 0x000fe20008000000 */
[----:B------:R-:W-:Y:S01]  /*1870*/  UMOV UR9, 0x40000040 ;  /* 0x4000004000097882 */ /* 0x000fe20000000000 */
[----:B------:R-:W-:Y:S01]  /*1880*/  UMOV UR10, UR6 ;  /* 0x00000006000a7c82 */ /* 0x000fe20008000000 */
[----:B------:R-:W-:Y:S01]  /*1890*/  UMOV UR11, 0x40000040 ;  /* 0x40000040000b7882 */ /* 0x000fe20000000000 */
[----:B------:R-:W-:Y:S01]  /*18a0*/  UIADD3 UR15, UR5, 0x300, URZ ;  /* 0x00000300050f7890 */ /* 0x000fe2000fffe03f */
[----:B------:R-:W-:Y:S01]  /*18b0*/  HGMMA.64x64x16.F32.BF16 R120, gdesc[UR8].tnspA.tnspB, R120, UP0 ;  /* 0x60e00000087879f0 */ /* 0x000fe2000bf01878 */
[----:B------:R-:W-:Y:S01]  /*18c0*/  UMOV UR8, UR7 ;  /* 0x0000000700087c82 */ /* 0x000fe20008000000 */
[----:B------:R-:W-:Y:S01]  /*18d0*/  UMOV UR9, 0x40000040 ;  /* 0x4000004000097882 */ /* 0x000fe20000000000 */
[----:B------:R-:W-:Y:S01]  /*18e0*/  UIADD3 UR7, UR5, 0x280, URZ ;  /* 0x0000028005077890 */ /* 0x000fe2000fffe03f */
[----:B------:R-:W-:Y:S01]  /*18f0*/  HGMMA.64x64x16.F32.BF16 R88, gdesc[UR8].tnspA.tnspB, R88, UP0 ;  /* 0x60e00000085879f0 */ /* 0x000fe2000bf01858 */
[----:B------:R-:W-:Y:S01]  /*1900*/  UMOV UR8, UR14 ;  /* 0x0000000e00087c82 */ /* 0x000fe20008000000 */
[----:B------:R-:W-:-:S02]  /*1910*/  UMOV UR9, 0x40000040 ;  /* 0x4000004000097882 */ /* 0x000fc40000000000 */
[----:B------:R-:W-:Y:S01]  /*1920*/  HGMMA.64x64x16.F32.BF16 R56, gdesc[UR8].tnspA.tnspB, R56, UP0 ;  /* 0x60e00000083879f0 */ /* 0x000fe2000bf01838 */
[----:B------:R-:W-:Y:S01]  /*1930*/  UMOV UR8, UR15 ;  /* 0x0000000f00087c82 */ /* 0x000fe20008000000 */
[----:B------:R-:W-:Y:S02]  /*1940*/  UMOV UR9, 0x40000040 ;  /* 0x4000004000097882 */ /* 0x000fe40000000000 */
[----:B------:R-:W-:Y:S01]  /*1950*/  HGMMA.64x64x16.F32.BF16 R24, gdesc[UR8].tnspA.tnspB, R24, UP0 ;  /* 0x60e00000081879f0 */ /* 0x000fe2000bf01818 */
        /* <DEDUP_REMOVED lines=15> */
[----:B------:R-:W-:Y:S03]  /*1a50*/  HGMMA.64x64x16.F32.BF16 R24, gdesc[UR8].tnspA.tnspB, R24, gsb0 ;  /* 0x60e00000081879f0 */ /* 0x000fe60008001818 */
[----:B------:R-:W-:Y:S02]  /*1a60*/  WARPGROUP.DEPBAR.LE gsb0, 0x1 ;  /* 0x00008000000079c5 */ /* 0x000fe40000010100 */
[----:B------:R-:W-:Y:S05]  /*1a70*/  @!P2 BRA `(.L_x_21) ;  /* 0x000000000004a947 */ /* 0x000fea0003800000 */
[----:B------:R-:W-:Y:S01]  /*1a80*/  BPT.TRAP 0x1 ;  /* 0x000000040000795c */ /* 0x000fe20000300000 */
.L_x_21:
[----:B------:R-:W-:-:S13]  /*1a90*/  ISETP.NE.AND P1, PT, R8, RZ, PT ;  /* 0x000000ff0800720c */ /* 0x000fda0003f25270 */
[----:B0-----:R-:W-:-:S05]  /*1aa0*/  @P1 LEA R13, R11, UR16, 0x3 ;  /* 0x000000100b0d1c11 */ /* 0x001fca000f8e18ff */
[----:B------:R-:W-:-:S05]  /*1ab0*/  @P1 VIADD R14, R13, 0x37058 ;  /* 0x000370580d0e1836 */ /* 0x000fca0000000000 */
[----:B------:R-:W-:-:S04]  /*1ac0*/  @P1 PRMT R14, R5, 0x654, R14 ;  /* 0x00000654050e1816 */ /* 0x000fc8000000000e */
[----:B------:R0:W-:Y:S01]  /*1ad0*/  @P1 SYNCS.ARRIVE.TRANS64.RED.A1T0 RZ, [R14+URZ], RZ ;  /* 0x000000ff0eff19a7 */ /* 0x0001e2000810043f */
[----:B------:R-:W-:-:S13]  /*1ae0*/  ISETP.GT.U32.AND P1, PT, R7, 0x1, PT ;  /* 0x000000010700780c */ /* 0x000fda0003f24070 */
[----:B0-----:R-:W-:Y:S05]  /*1af0*/  @P1 BRA `(.L_x_22) ;  /* 0x0000000000041947 */ /* 0x001fea0003800000 */
[----:B------:R-:W-:Y:S01]  /*1b00*/  BPT.TRAP 0x1 ;  /* 0x000000040000795c */ /* 0x000fe20000300000 */
.L_x_22:
[----:B------:R-:W-:Y:S01]  /*1b10*/  UIADD3 UR4, UR4, 0x1, URZ ;  /* 0x0000000104047890 */ /* 0x000fe2000fffe03f */
[----:B------:R-:W-:Y:S01]  /*1b20*/  ISETP.GT.AND P2, PT, R9, 0x1, PT ;  /* 0x000000010900780c */ /* 0x000fe20003f44270 */
[----:B------:R-:W-:Y:S02]  /*1b30*/  VIADD R11, R11, 0x1 ;  /* 0x000000010b0b7836 */ /* 0x000fe40000000000 */
[----:B------:R-:W-:Y:S01]  /*1b40*/  UISETP.NE.AND UP0, UPT, UR4, 0xb, UPT ;  /* 0x0000000b0400788c */ /* 0x000fe2000bf05270 */
[----:B------:R-:W-:Y:S02]  /*1b50*/  VIADD R9, R9, 0xffffffff ;  /* 0xffffffff09097836 */ /* 0x000fe40000000000 */
[C---:B------:R-:W-:Y:S01]  /*1b60*/  ISETP.NE.AND P1, PT, R11.reuse, 0xb, PT ;  /* 0x0000000b0b00780c */ /* 0x040fe20003f25270 */
[----:B------:R-:W-:Y:S02]  /*1b70*/  USEL UR5, URZ, 0x1, UP0 ;  /* 0x000000013f057887 */ /* 0x000fe40008000000 */
[----:B------:R-:W-:Y:S01]  /*1b80*/  USEL UR4, UR4, URZ, UP0 ;  /* 0x0000003f04047287 */ /* 0x000fe20008000000 */
[----:B------:R-:W-:Y:S01]  /*1b90*/  SEL R11, R11, RZ, P1 ;  /* 0x000000ff0b0b7207 */ /* 0x000fe20000800000 */
[----:B------:R-:W-:-:S02]  /*1ba0*/  UPLOP3.LUT UP0, UPT, UPT, UPT, UPT, 0x80, 0x0 ;  /* 0x000000000000789c */ /* 0x000fc40003f0f070 */
[----:B------:R-:W-:Y:S01]  /*1bb0*/  LOP3.LUT R15, R15, UR5, RZ, 0x3c, !PT ;  /* 0x000000050f0f7c12 */ /* 0x000fe2000f8e3cff */
[----:B------:R-:W-:Y:S08]  /*1bc0*/  @P2 BRA `(.L_x_23) ;  /* 0xfffffff800e82947 */ /* 0x000ff0000383ffff */
.L_x_18:
[----:B------:R-:W-:Y:S02]  /*1bd0*/  WARPGROUP.DEPBAR.LE gsb0, 0x0 ;  /* 0x00008000000079c5 */ /* 0x000fe40000010000 */
[----:B------:R-:W-:Y:S05]  /*1be0*/  @!P0 BRA `(.L_x_24) ;  /* 0x0000000000548947 */ /* 0x000fea0003800000 */
[----:B------:R-:W-:-:S04]  /*1bf0*/  LOP3.LUT R9, R7, 0x1, RZ, 0xfc, !PT ;  /* 0x0000000107097812 */ /* 0x000fc800078efcff */
[----:B------:R-:W-:-:S13]  /*1c00*/  ISETP.NE.AND P0, PT, R9, 0x3, PT ;  /* 0x000000030900780c */ /* 0x000fda0003f05270 */
[----:B------:R-:W-:Y:S05]  /*1c10*/  @!P0 BRA `(.L_x_25) ;  /* 0x0000000000048947 */ /* 0x000fea0003800000 */
[----:B------:R-:W-:Y:S01]  /*1c20*/  BPT.TRAP 0x1 ;  /* 0x000000040000795c */ /* 0x000fe20000300000 */
.L_x_25:
[----:B------:R-:W-:Y:S01]  /*1c30*/  ISETP.NE.AND P0, PT, R8, RZ, PT ;  /* 0x000000ff0800720c */ /* 0x000fe20003f05270 */
[----:B------:R-:W-:Y:S01]  /*1c40*/  BSSY B0, `(.L_x_26) ;  /* 0x000000d000007945 */ /* 0x000fe20003800000 */
[----:B------:R-:W-:-:S11]  /*1c50*/  ISETP.GT.U32.AND P1, PT, R7, 0x1, PT ;  /* 0x000000010700780c */ /* 0x000fd60003f24070 */
[----:B------:R-:W-:Y:S05]  /*1c60*/  @!P0 BRA `(.L_x_27) ;  /* 0x0000000000288947 */ /* 0x000fea0003800000 */
[----:B------:R-:W0:Y:S01]  /*1c70*/  S2R R14, SR_CgaCtaId ;  /* 0x00000000000e7919 */ /* 0x000e220000008800 */
[----:B------:R-:W-:Y:S01]  /*1c80*/  IMAD.WIDE.U32 R8, R10, -0x45d1745d, RZ ;  /* 0xba2e8ba30a087825 */ /* 0x000fe200078e00ff */
[----:B------:R-:W-:-:S04]  /*1c90*/  MOV R7, 0x400 ;  /* 0x0000040000077802 */ /* 0x000fc80000000f00 */
[----:B------:R-:W-:-:S05]  /*1ca0*/  SHF.R.U32.HI R9, RZ, 0x3, R9 ;  /* 0x00000003ff097819 */ /* 0x000fca0000011609 */
[----:B------:R-:W-:Y:S01]  /*1cb0*/  IMAD R10, R9, -0xb, R10 ;  /* 0xfffffff5090a7824 */ /* 0x000fe200078e020a */
[----:B0-----:R-:W-:-:S05]  /*1cc0*/  LEA R7, R14, R7, 0x18 ;  /* 0x000000070e077211 */ /* 0x001fca00078ec0ff */
[----:B------:R-:W-:-:S04]  /*1cd0*/  IMAD R10, R10, 0x8, R7 ;  /* 0x000000080a0a7824 */ /* 0x000fc800078e0207 */
[----:B------:R-:W-:-:S05]  /*1ce0*/  VIADD R10, R10, 0x37058 ;  /* 0x000370580a0a7836 */ /* 0x000fca0000000000 */
[----:B------:R-:W-:-:S04]  /*1cf0*/  PRMT R10, R5, 0x654, R10 ;  /* 0x00000654050a7816 */ /* 0x000fc8000000000a */
[----:B------:R0:W-:Y:S03]  /*1d00*/  SYNCS.ARRIVE.TRANS64.RED.A1T0 RZ, [R10+URZ], RZ ;  /* 0x000000ff0aff79a7 */ /* 0x0001e6000810043f */
.L_x_27:
[----:B------:R-:W-:Y:S05]  /*1d10*/  BSYNC B0 ;  /* 0x0000000000007941 */ /* 0x000fea0003800000 */
.L_x_26:
[----:B------:R-:W-:Y:S05]  /*1d20*/  @P1 BRA `(.L_x_24) ;  /* 0x0000000000041947 */ /* 0x000fea0003800000 */
[----:B------:R-:W-:Y:S01]  /*1d30*/  BPT.TRAP 0x1 ;  /* 0x000000040000795c */ /* 0x000fe20000300000 */
.L_x_24:
[----:B------:R-:W1:Y:S01]  /*1d40*/  S2R R13, SR_CTAID.X ;  /* 0x00000000000d7919 */ /* 0x000e620000002500 */
[----:B------:R-:W-:Y:S01]  /*1d50*/  LEA.HI R5, R6, R3, RZ, 0x2 ;  /* 0x0000000306057211 */ /* 0x000fe200078f10ff */
[----:B------:R-:W2:Y:S01]  /*1d60*/  LDC.64 R8, c[0x0][0x280] ;  /* 0x0000a000ff087b82 */ /* 0x000ea20000000a00 */
[----:B------:R-:W-:Y:S01]  /*1d70*/  ULDC.64 UR4, c[0x0][0x5e0] ;  /* 0x0001780000047ab9 */ /* 0x000fe20000000a00 */
[----:B------:R-:W-:Y:S02]  /*1d80*/  SHF.R.S32.HI R17, RZ, 0x1f, R4 ;  /* 0x0000001fff117819 */ /* 0x000fe40000011404 */
[--C-:B0-----:R-:W-:Y:S02]  /*1d90*/  SHF.R.S32.HI R10, RZ, 0x2, R5.reuse ;  /* 0x00000002ff0a7819 */ /* 0x101fe40000011405 */
[----:B------:R-:W-:Y:S02]  /*1da0*/  SHF.R.S32.HI R7, RZ, 0x1f, R5 ;  /* 0x0000001fff077819 */ /* 0x000fe40000011405 */
[----:B------:R-:W0:Y:S02]  /*1db0*/  LDC.64 R14, c[0x0][0x5d0] ;  /* 0x00017400ff0e7b82 */ /* 0x000e240000000a00 */
[----:B------:R-:W-:-:S04]  /*1dc0*/  LEA.HI R7, R7, R10, RZ, 0x3 ;  /* 0x0000000a07077211 */ /* 0x000fc800078f18ff */
[----:B------:R-:W-:-:S05]  /*1dd0*/  LOP3.LUT R7, R7, 0xfffffff8, RZ, 0xc0, !PT ;  /* 0xfffffff807077812 */ /* 0x000fca00078ec0ff */
[----:B------:R-:W-:Y:S01]  /*1de0*/  IMAD.IADD R10, R10, 0x1, -R7 ;  /* 0x000000010a0a7824 */ /* 0x000fe200078e0a07 */
[----:B------:R-:W-:Y:S02]  /*1df0*/  LEA.HI R7, R6, R3, RZ, 0x5 ;  /* 0x0000000306077211 */ /* 0x000fe400078f28ff */
[----:B------:R-:W-:Y:S02]  /*1e00*/  LOP3.LUT R6, R5, 0xfffffffc, RZ, 0xc0, !PT ;  /* 0xfffffffc05067812 */ /* 0x000fe400078ec0ff */
[----:B------:R-:W-:Y:S02]  /*1e10*/  SHF.R.S32.HI R11, RZ, 0x1f, R10 ;  /* 0x0000001fff0b7819 */ /* 0x000fe4000001140a */
[----:B------:R-:W-:Y:S01]  /*1e20*/  SHF.R.S32.HI R7, RZ, 0x5, R7 ;  /* 0x00000005ff077819 */ /* 0x000fe20000011407 */
[----:B------:R-:W-:Y:S02]  /*1e30*/  IMAD.IADD R16, R3, 0x1, -R6 ;  /* 0x0000000103107824 */ /* 0x000fe400078e0a06 */
[----:B------:R-:W-:-:S02]  /*1e40*/  IMAD.SHL.U32 R6, R12, 0x40, RZ ;  /* 0x000000400c067824 */ /* 0x000fc400078e00ff */
[----:B-1----:R-:W-:Y:S02]  /*1e50*/  IMAD.SHL.U32 R5, R13, 0x100, RZ ;  /* 0x000001000d057824 */ /* 0x002fe400078e00ff */
[----:B------:R-:W-:Y:S01]  /*1e60*/  IMAD.WIDE R164, R7, 0x10, R10 ;  /* 0x0000001007a47825 */ /* 0x000fe200078e020a */
[----:B--2---:R-:W-:Y:S02]  /*1e70*/  ISETP.GE.AND P0, PT, R6, R9, PT ;  /* 0x000000090600720c */ /* 0x004fe40003f06270 */
[----:B------:R-:W-:Y:S01]  /*1e80*/  SHF.R.S32.HI R3, RZ, 0x1f, R6 ;  /* 0x0000001fff037819 */ /* 0x000fe20000011406 */
[----:B------:R-:W-:Y:S01]  /*1e90*/  IMAD.SHL.U32 R12, R16, 0x2, RZ ;  /* 0x00000002100c7824 */ /* 0x000fe200078e00ff */
[----:B------:R-:W-:Y:S01]  /*1ea0*/  ISETP.GE.OR P0, PT, R5, R8, P0 ;  /* 0x000000080500720c */ /* 0x000fe20000706670 */
[----:B------:R-:W-:-:S03]  /*1eb0*/  IMAD.WIDE R164, R13, 0x100, R164 ;  /* 0x000001000da47825 */ /* 0x000fc600078e02a4 */
[--C-:B------:R-:W-:Y:S01]  /*1ec0*/  SHF.R.S32.HI R13, RZ, 0x1f, R12.reuse ;  /* 0x0000001fff0d7819 */ /* 0x100fe2000001140c */
[-C--:B0-----:R-:W-:Y:S02]  /*1ed0*/  IMAD R20, R165, R14.reuse, RZ ;  /* 0x0000000ea5147224 */ /* 0x081fe400078e02ff */
[----:B------:R-:W-:-:S06]  /*1ee0*/  IMAD.WIDE.U32 R18, R164, R14, R12 ;  /* 0x0000000ea4127225 */ /* 0x000fcc00078e000c */
[----:B------:R-:W-:Y:S05]  /*1ef0*/  @P0 EXIT ;  /* 0x000000000000094d */ /* 0x000fea0003800000 */
[----:B------:R-:W-:Y:S01]  /*1f00*/  ULDC.64 UR6, c[0x0][0x288] ;  /* 0x0000a20000067ab9 */ /* 0x000fe20000000a00 */
[----:B------:R-:W-:Y:S01]  /*1f10*/  IMAD R20, R164, R15, R20 ;  /* 0x0000000fa4147224 */ /* 0x000fe200078e0214 */
[----:B------:R-:W-:Y:S01]  /*1f20*/  ISETP.GE.AND P0, PT, R157, UR6, PT ;  /* 0x000000069d007c0c */ /* 0x000fe2000bf06270 */
[----:B------:R-:W-:Y:S01]  /*1f30*/  IMAD R11, R17, UR4, RZ ;  /* 0x00000004110b7c24 */ /* 0x000fe2000f8e02ff */
[----:B------:R-:W-:Y:S01]  /*1f40*/  IADD3 R18, P1, R6, R18, RZ ;  /* 0x0000001206127210 */ /* 0x000fe20007f3e0ff */
[----:B------:R-:W-:Y:S01]  /*1f50*/  IMAD R5, R7, -0x10, -R5 ;  /* 0xfffffff007057824 */ /* 0x000fe200078e0a05 */
[C---:B------:R-:W-:Y:S01]  /*1f60*/  ISETP.GE.OR P0, PT, R4.reuse, UR7, P0 ;  /* 0x0000000704007c0c */ /* 0x040fe20008706670 */
[----:B------:R-:W-:Y:S01]  /*1f70*/  IMAD R11, R4, UR5, R11 ;  /* 0x00000005040b7c24 */ /* 0x000fe2000f8e020b */
[----:B------:R-:W-:Y:S01]  /*1f80*/  IADD3.X R19, R3, R19, R20, P1, !PT ;  /* 0x0000001303137210 */ /* 0x000fe20000ffe414 */
[----:B------:R-:W-:Y:S01]  /*1f90*/  IMAD R7, R16, -0x2, R9 ;  /* 0xfffffffe10077824 */ /* 0x000fe200078e0209 */
[----:B------:R-:W-:-:S02]  /*1fa0*/  IADD3 R5, R5, R8, -R10 ;  /* 0x0000000805057210 */ /* 0x000fc40007ffe80a */
[----:B------:R-:W-:Y:S01]  /*1fb0*/  SHF.R.S32.HI R8, RZ, 0x1f, R157 ;  /* 0x0000001fff087819 */ /* 0x000fe2000001149d */
[----:B------:R-:W-:Y:S01]  /*1fc0*/  IMAD.WIDE.U32 R18, R4, UR4, R18 ;  /* 0x0000000404127c25 */ /* 0x000fe2000f8e0012 */
[----:B------:R-:W-:-:S03]  /*1fd0*/  ULDC.64 UR4, c[0x0][0x5d8] ;  /* 0x0001760000047ab9 */ /* 0x000fc60000000a00 */
[----:B------:R-:W-:Y:S02]  /*1fe0*/  IMAD.IADD R11, R19, 0x1, R11 ;  /* 0x00000001130b7824 */ /* 0x000fe400078e020b */
[----:B------:R-:W-:Y:S05]  /*1ff0*/  @P0 EXIT ;  /* 0x000000000000094d */ /* 0x000fea0003800000 */
[----:B---3-5:R-:W-:Y:S01]  /*2000*/  FSETP.NEU.AND P1, PT, R2, RZ, PT ;  /* 0x000000ff0200720b */ /* 0x028fe20003f2d000 */
[----:B------:R-:W-:Y:S01]  /*2010*/  IMAD.IADD R7, R7, 0x1, -R6 ;  /* 0x0000000107077824 */ /* 0x000fe200078e0a06 */
[----:B------:R-:W-:Y:S01]  /*2020*/  ULDC.64 UR6, c[0x0][0x5b8] ;  /* 0x00016e0000067ab9 */ /* 0x000fe20000000a00 */
[----:B------:R-:W-:Y:S02]  /*2030*/  IMAD.MOV.U32 R10, RZ, RZ, R18 ;  /* 0x000000ffff0a7224 */ /* 0x000fe400078e0012 */
[C---:B------:R-:W-:Y:S01]  /*2040*/  IMAD R16, R8.reuse, UR4, RZ ;  /* 0x0000000408107c24 */ /* 0x040fe2000f8e02ff */
[----:B------:R-:W-:Y:S01]  /*2050*/  ISETP.GT.AND P4, PT, R7, RZ, PT ;  /* 0x000000ff0700720c */ /* 0x000fe20003f84270 */
[----:B------:R-:W-:Y:S02]  /*2060*/  IMAD R8, R8, UR6, RZ ;  /* 0x0000000608087c24 */ /* 0x000fe4000f8e02ff */
[----:B------:R-:W-:Y:S01]  /*2070*/  IMAD R155, R157, UR5, R16 ;  /* 0x000000059d9b7c24 */ /* 0x000fe2000f8e0210 */
[----:B------:R-:W-:Y:S01]  /*2080*/  ISETP.GT.AND P0, PT, R5, RZ, P4 ;  /* 0x000000ff0500720c */ /* 0x000fe20002704270 */
[----:B------:R-:W-:-:S04]  /*2090*/  IMAD.WIDE.U32 R10, R157, UR4, R10 ;  /* 0x000000049d0a7c25 */ /* 0x000fc8000f8e000a */
[----:B------:R-:W-:Y:S01]  /*20a0*/  IMAD R153, R157, UR7, R8 ;  /* 0x000000079d997c24 */ /* 0x000fe2000f8e0208 */
[C---:B------:R-:W-:Y:S01]  /*20b0*/  SHF.L.U64.HI R8, R14.reuse, 0x3, R15 ;  /* 0x000000030e087819 */ /* 0x040fe2000001020f */
[----:B------:R-:W-:Y:S02]  /*20c0*/  IMAD.SHL.U32 R9, R14, 0x8, RZ ;  /* 0x000000080e097824 */ /* 0x000fe400078e00ff */
[----:B------:R-:W-:Y:S01]  /*20d0*/  IMAD.IADD R155, R11, 0x1, R155 ;  /* 0x000000010b9b7824 */ /* 0x000fe200078e029b */
[----:B------:R-:W-:Y:S06]  /*20e0*/  @!P1 BRA `(.L_x_28) ;  /* 0x0000007000c09947 */ /* 0x000fec0003800000 */
[----:B------:R-:W-:Y:S01]  /*20f0*/  IADD3 R16, P1, R6, R12, RZ ;  /* 0x0000000c06107210 */ /* 0x000fe20007f3e0ff */
[----:B------:R-:W-:Y:S01]  /*2100*/  ULDC.64 UR8, c[0x0][0x5c0] ;  /* 0x0001700000087ab9 */ /* 0x000fe20000000a00 */
[----:B------:R-:W-:Y:S01]  /*2110*/  ULDC.64 UR4, c[0x0][0x5b0] ;  /* 0x00016c0000047ab9 */ /* 0x000fe20000000a00 */
[----:B------:R-:W-:Y:S01]  /*2120*/  IMAD R11, R17, UR8, RZ ;  /* 0x00000008110b7c24 */ /* 0x000fe2000f8e02ff */
[----:B------:R-:W-:Y:S01]  /*2130*/  ULDC.64 UR10, c[0x0][0x5a8] ;  /* 0x00016a00000a7ab9 */ /* 0x000fe20000000a00 */
[----:B------:R-:W-:Y:S02]  /*2140*/  IMAD.X R17, R3, 0x1, R13, P1 ;  /* 0x0000000103117824 */ /* 0x000fe400008e060d */
[C---:B------:R-:W-:Y:S02]  /*2150*/  IMAD R11, R4.reuse, UR9, R11 ;  /* 0x00000009040b7c24 */ /* 0x040fe4000f8e020b */
[----:B------:R-:W-:-:S04]  /*2160*/  IMAD.WIDE.U32 R16, R4, UR8, R16 ;  /* 0x0000000804107c25 */ /* 0x000fc8000f8e0010 */
[----:B------:R-:W-:Y:S02]  /*2170*/  IMAD.IADD R17, R17, 0x1, R11 ;  /* 0x0000000111117824 */ /* 0x000fe400078e020b */
[----:B------:R-:W-:Y:S02]  /*2180*/  IMAD R21, R165, UR4, RZ ;  /* 0x00000004a5157c24 */ /* 0x000fe4000f8e02ff */
[----:B------:R-:W-:-:S04]  /*2190*/  IMAD.WIDE.U32 R16, R157, UR6, R16 ;  /* 0x000000069d107c25 */ /* 0x000fc8000f8e0010 */
[----:B------:R-:W-:Y:S02]  /*21a0*/  IMAD.IADD R19, R153, 0x1, R17 ;  /* 0x0000000199137824 */ /* 0x000fe400078e0211 */
[----:B------:R-:W-:Y:S02]  /*21b0*/  IMAD.MOV.U32 R18, RZ, RZ, R16 ;  /* 0x000000ffff127224 */ /* 0x000fe400078e0010 */
[C---:B------:R-:W-:Y:S02]  /*21c0*/  IMAD R158, R164.reuse, UR5, R21 ;  /* 0x00000005a49e7c24 */ /* 0x040fe4000f8e0215 */
[----:B------:R-:W-:-:S04]  /*21d0*/  IMAD.WIDE.U32 R22, R164, UR4, R18 ;  /* 0x00000004a4167c25 */ /* 0x000fc8000f8e0012 */
[----:B------:R-:W-:Y:S01]  /*21e0*/  IMAD.IADD R21, R23, 0x1, R158 ;  /* 0x0000000117157824 */ /* 0x000fe200078e029e */
[----:B------:R-:W-:-:S04]  /*21f0*/  LEA R20, P1, R22, UR10, 0x1 ;  /* 0x0000000a16147c11 */ /* 0x000fc8000f8208ff */
[----:B------:R-:W-:-:S05]  /*2200*/  LEA.HI.X R21, R22, UR11, R21, 0x1, P1 ;  /* 0x0000000b16157c11 */ /* 0x000fca00088f0c15 */
[----:B------:R-:W2:Y:S01]  /*2210*/  @P0 LDG.E.LTC128B.U16 R159, desc[UR12][R20.64] ;  /* 0x0000000c149f0981 */ /* 0x000ea2000c1e1520 */
[----:B------:R-:W-:Y:S01]  /*2220*/  IMAD.WIDE.U32 R22, R157, UR6, RZ ;  /* 0x000000069d167c25 */ /* 0x000fe2000f8e00ff */
[----:B------:R-:W-:Y:S01]  /*2230*/  ULDC.64 UR6, c[0x0][0x5c8] ;  /* 0x0001720000067ab9 */ /* 0x000fe20000000a00 */
[----:B------:R-:W-:Y:S01]  /*2240*/  ISETP.GT.AND P6, PT, R7, 0x1, PT ;  /* 0x000000010700780c */ /* 0x000fe20003fc4270 */
[----:B------:R-:W-:Y:S01]  /*2250*/  BSSY B0, `(.L_x_29) ;  /* 0x0000017000007945 */ /* 0x000fe20003800000 */
[C---:B------:R-:W-:Y:S01]  /*2260*/  LEA R154, P1, R10.reuse, UR6, 0x1 ;  /* 0x000000060a9a7c11 */ /* 0x040fe2000f8208ff */
[----:B------:R-:W-:Y:S02]  /*2270*/  IMAD.IADD R153, R23, 0x1, R153 ;  /* 0x0000000117997824 */ /* 0x000fe400078e0299 */
[----:B------:R-:W-:Y:S01]  /*2280*/  IMAD.MOV.U32 R152, RZ, RZ, R22 ;  /* 0x000000ffff987224 */ /* 0x000fe200078e0016 */
[----:B------:R-:W-:Y:S02]  /*2290*/  LEA.HI.X R155, R10, UR7, R155, 0x1, P1 ;  /* 0x000000070a9b7c11 */ /* 0x000fe400088f0c9b */
[----:B------:R-:W-:Y:S01]  /*22a0*/  ISETP.GT.AND P1, PT, R5, RZ, P6 ;  /* 0x000000ff0500720c */ /* 0x000fe20003724270 */
[----:B------:R-:W-:-:S04]  /*22b0*/  IMAD.WIDE.U32 R156, R164, UR4, R152 ;  /* 0x00000004a49c7c25 */ /* 0x000fc8000f8e0098 */
[----:B------:R-:W-:Y:S02]  /*22c0*/  IMAD.IADD R157, R158, 0x1, R157 ;  /* 0x000000019e9d7824 */ /* 0x000fe400078e029d */
[----:B------:R-:W-:-:S04]  /*22d0*/  IMAD.WIDE.U32 R156, R4, UR8, R156 ;  /* 0x00000008049c7c25 */ /* 0x000fc8000f8e009c */
[----:B------:R-:W-:Y:S01]  /*22e0*/  IMAD.IADD R162, R11, 0x1, R157 ;  /* 0x000000010ba27824 */ /* 0x000fe200078e029d */
[----:B------:R-:W-:-:S04]  /*22f0*/  IADD3 R157, P2, P3, R6, R156, R12 ;  /* 0x0000009c069d7210 */ /* 0x000fc80007b5e00c */
[----:B------:R-:W-:Y:S02]  /*2300*/  IADD3.X R162, R3, R162, R13, P2, P3 ;  /* 0x000000a203a27210 */ /* 0x000fe400017e640d */
[----:B------:R-:W-:-:S04]  /*2310*/  LEA R156, P2, R157, UR10, 0x1 ;  /* 0x0000000a9d9c7c11 */ /* 0x000fc8000f8408ff */
[----:B------:R-:W-:Y:S01]  /*2320*/  LEA.HI.X R157, R157, UR11, R162, 0x1, P2 ;  /* 0x0000000b9d9d7c11 */ /* 0x000fe200090f0ca2 */
[----:B--2---:R-:W-:-:S04]  /*2330*/  IMAD.U32 R161, R159, 0x10000, RZ ;  /* 0x000100009fa17824 */ /* 0x004fc800078e00ff */
[----:B------:R-:W-:-:S04]  /*2340*/  FMUL R161, R161, R2 ;  /* 0x00000002a1a17220 */ /* 0x000fc80000400000 */
[C---:B------:R-:W-:Y:S01]  /*2350*/  FFMA R160, R120.reuse, R0, R161 ;  /* 0x0000000078a07223 */ /* 0x040fe200000000a1 */
[----:B------:R-:W-:-:S04]  /*2360*/  LOP3.LUT R120, R120, 0xfffffffd, RZ, 0xc0, !PT ;  /* 0xfffffffd78787812 */ /* 0x000fc800078ec0ff */
[----:B------:R-:W-:Y:S02]  /*2370*/  F2FP.BF16.F32.PACK_AB R160, RZ, R160 ;  /* 0x000000a0ffa0723e */ /* 0x000fe400000010ff */
[----:B------:R-:W-:-:S03]  /*2380*/  @P6 LOP3.LUT R120, R120, 0x2, RZ, 0xfc, !PT ;  /* 0x0000000278786812 */ /* 0x000fc600078efcff */
[----:B------:R0:W-:Y:S01]  /*2390*/  @P0 STG.E.U16 desc[UR12][R154.64], R160 ;  /* 0x000000a09a000986 */ /* 0x0001e2000c10150c */
[----:B------:R-:W-:Y:S05]  /*23a0*/  @!P1 BRA `(.L_x_30) ;  /* 0x0000000000049947 */ /* 0x000fea0003800000 */
[----:B------:R1:W5:Y:S02]  /*23b0*/  LDG.E.LTC128B.U16 R159, desc[UR12][R156.64+0x2] ;  /* 0x0000020c9c9f7981 */ /* 0x000364000c1e1520 */
.L_x_30:
[----:B------:R-:W-:Y:S05]  /*23c0*/  BSYNC B0 ;  /* 0x0000000000007941 */ /* 0x000fea0003800000 */
.L_x_29:
[----:B------:R-:W-:Y:S01]  /*23d0*/  USHF.L.U32 UR6, UR4, 0x3, URZ ;  /* 0x0000000304067899 */ /* 0x000fe2000800063f */
[----:B-----5:R-:W-:Y:S01]  /*23e0*/  IMAD.U32 R17, R159, 0x10000, RZ ;  /* 0x000100009f117824 */ /* 0x020fe200078e00ff */
[----:B------:R-:W-:Y:S01]  /*23f0*/  USHF.L.U64.HI UR7, UR4, 0x3, UR5 ;  /* 0x0000000304077899 */ /* 0x000fe20008010205 */
[----:B------:R-:W-:Y:S02]  /*2400*/  ISETP.GT.AND P0, PT, R5, 0x8, P4 ;  /* 0x000000080500780c */ /* 0x000fe40002704270 */
[----:B------:R-:W-:Y:S01]  /*2410*/  FMUL R10, R17, R2 ;  /* 0x00000002110a7220 */ /* 0x000fe20000400000 */
[----:B0-----:R-:W-:Y:S02]  /*2420*/  IMAD.U32 R160, RZ, RZ, UR6 ;  /* 0x00000006ffa07e24 */ /* 0x001fe4000f8e00ff */
[----:B------:R-:W-:Y:S02]  /*2430*/  IMAD.U32 R161, RZ, RZ, UR7 ;  /* 0x00000007ffa17e24 */ /* 0x000fe4000f8e00ff */
[----:B------:R-:W-:Y:S01]  /*2440*/  FFMA R10, R121, R0, R10 ;  /* 0x00000000790a7223 */ /* 0x000fe2000000000a */
[----:B------:R-:W-:-:S04]  /*2450*/  IMAD.WIDE.U32 R160, R164, UR4, R160 ;  /* 0x00000004a4a07c25 */ /* 0x000fc8000f8e00a0 */
[----:B------:R-:W-:Y:S01]  /*2460*/  F2FP.BF16.F32.PACK_AB R10, RZ, R10 ;  /* 0x0000000aff0a723e */ /* 0x000fe200000010ff */
[----:B------:R-:W-:Y:S01]  /*2470*/  IMAD.IADD R23, R158, 0x1, R161 ;  /* 0x000000019e177824 */ /* 0x000fe200078e02a1 */
[----:B------:R-:W-:-:S05]  /*2480*/  IADD3 R17, P2, R16, R160, RZ ;  /* 0x000000a010117210 */ /* 0x000fca0007f5e0ff */
[----:B------:R-:W-:Y:S01]  /*2490*/  IMAD.X R18, R23, 0x1, R19, P2 ;  /* 0x0000000117127824 */ /* 0x000fe200010e0613 */
[----:B------:R-:W-:Y:S01]  /*24a0*/  LEA R16, P2, R17, UR10, 0x1 ;  /* 0x0000000a11107c11 */ /* 0x000fe2000f8408ff */
[----:B------:R-:W-:-:S03]  /*24b0*/  @P1 IMAD.MOV.U32 R19, RZ, RZ, R155 ;  /* 0x000000ffff131224 */ /* 0x000fc600078e009b */
[----:B------:R-:W-:Y:S01]  /*24c0*/  LEA.HI.X R17, R17, UR11, R18, 0x1, P2 ;  /* 0x0000000b11117c11 */ /* 0x000fe200090f0c12 */
[----:B------:R-:W-:-:S05]  /*24d0*/  @P1 IMAD.MOV.U32 R18, RZ, RZ, R154 ;  /* 0x000000ffff121224 */ /* 0x000fca00078e009a */
[----:B------:R0:W-:Y:S04]  /*24e0*/  @P1 STG.E.U16 desc[UR12][R18.64+0x2], R10 ;  /* 0x0000020a12001986 */ /* 0x0001e8000c10150c */
[----:B------:R-:W2:Y:S01]  /*24f0*/  @P0 LDG.E.LTC128B.U16 R159, desc[UR12][R16.64] ;  /* 0x0000000c109f0981 */ /* 0x000ea2000c1e1520 */
[----:B------:R-:W-:Y:S01]  /*2500*/  IADD3 R22, P1, R22, R160, RZ ;  /* 0x000000a016167210 */ /* 0x000fe20007f3e0ff */
[----:B------:R-:W-:Y:S04]  /*2510*/  BSSY B0, `(.L_x_31) ;  /* 0x0000013000007945 */ /* 0x000fe80003800000 */
[----:B------:R-:W-:-:S02]  /*2520*/  IMAD.X R23, R23, 0x1, R153, P1 ;  /* 0x0000000117177824 */ /* 0x000fc400008e0699 */
[----:B------:R-:W-:-:S03]  /*2530*/  IMAD.WIDE.U32 R22, R4, UR8, R22 ;  /* 0x0000000804167c25 */ /* 0x000fc6000f8e0016 */
[----:B------:R-:W-:Y:S01]  /*2540*/  IADD3 R6, P1, P2, R6, R22, R12 ;  /* 0x0000001606067210 */ /* 0x000fe20007a3e00c */
[----:B------:R-:W-:Y:S01]  /*2550*/  IMAD.IADD R12, R11, 0x1, R23 ;  /* 0x000000010b0c7824 */ /* 0x000fe200078e0217 */
[----:B------:R-:W-:Y:S02]  /*2560*/  SHF.L.U64.HI R11, R9, 0x1, R8 ;  /* 0x00000001090b7819 */ /* 0x000fe40000010208 */
[----:B0-----:R-:W-:Y:S02]  /*2570*/  LEA R18, P3, R6, UR10, 0x1 ;  /* 0x0000000a06127c11 */ /* 0x001fe4000f8608ff */
[----:B------:R-:W-:Y:S02]  /*2580*/  IADD3.X R3, R3, R12, R13, P1, P2 ;  /* 0x0000000c03037210 */ /* 0x000fe40000fe440d */
[----:B------:R-:W-:Y:S02]  /*2590*/  LEA R8, P2, R9, R154, 0x1 ;  /* 0x0000009a09087211 */ /* 0x000fe400078408ff */
[----:B------:R-:W-:-:S02]  /*25a0*/  ISETP.GT.AND P1, PT, R5, 0x8, P6 ;  /* 0x000000080500780c */ /* 0x000fc40003724270 */
[----:B------:R-:W-:Y:S01]  /*25b0*/  LEA.HI.X R19, R6, UR11, R3, 0x1, P3 ;  /* 0x0000000b06137c11 */ /* 0x000fe200098f0c03 */
[----:B------:R-:W-:Y:S02]  /*25c0*/  IMAD.X R9, R11, 0x1, R155, P2 ;  /* 0x000000010b097824 */ /* 0x000fe400010e069b */
[----:B--2---:R-:W-:-:S04]  /*25d0*/  IMAD.U32 R121, R159, 0x10000, RZ ;  /* 0x000100009f797824 */ /* 0x004fc800078e00ff */
[----:B------:R-:W-:-:S04]  /*25e0*/  FMUL R121, R121, R2 ;  /* 0x0000000279797220 */ /* 0x000fc80000400000 */
[----:B------:R-:W-:-:S05]  /*25f0*/  FFMA R121, R122, R0, R121 ;  /* 0x000000007a797223 */ /* 0x000fca0000000079 */
[----:B------:R-:W-:-:S05]  /*2600*/  F2FP.BF16.F32.PACK_AB R121, RZ, R121 ;  /* 0x00000079ff79723e */ /* 0x000fca00000010ff */
[----:B------:R0:W-:Y:S01]  /*2610*/  @P0 STG.E.U16 desc[UR12][R8.64], R121 ;  /* 0x0000007908000986 */ /* 0x0001e2000c10150c */
[----:B------:R-:W-:Y:S05]  /*2620*/  @!P1 BRA `(.L_x_32) ;  /* 0x0000000000049947 */ /* 0x000fea0003800000 */
[----:B------:R2:W5:Y:S02]  /*2630*/  LDG.E.LTC128B.U16 R159, desc[UR12][R18.64+0x2] ;  /* 0x0000020c129f7981 */ /* 0x000564000c1e1520 */
.L_x_32:
[----:B------:R-:W-:Y:S05]  /*2640*/  BSYNC B0 ;  /* 0x0000000000007941 */ /* 0x000fea0003800000 */
.L_x_31:
[----:B-----5:R-:W-:Y:S01]  /*2650*/  IMAD.U32 R3, R159, 0x10000, RZ ;  /* 0x000100009f037824 */ /* 0x020fe200078e00ff */
[----:B------:R-:W-:Y:S01]  /*2660*/  ISETP.GT.AND P3, PT, R7, 0x8, PT ;  /* 0x000000080700780c */ /* 0x000fe20003f64270 */
[----:B------:R-:W-:Y:S01]  /*2670*/  BSSY B0, `(.L_x_33) ;  /* 0x000000a000007945 */ /* 0x000fe20003800000 */
[----:B------:R-:W-:Y:S01]  /*2680*/  LOP3.LUT R120, R120, 0xfffffffb, RZ, 0xc0, !PT ;  /* 0xfffffffb78787812 */ /* 0x000fe200078ec0ff */
[----:B------:R-:W-:Y:S01]  /*2690*/  FMUL R4, R3, R2 ;  /* 0x0000000203047220 */ /* 0x000fe20000400000 */
[----:B------:R-:W-:-:S03]  /*26a0*/  ISETP.GT.AND P0, PT, R5, RZ, P3 ;  /* 0x000000ff0500720c */ /* 0x000fc60001f04270 */
[----:B------:R-:W-:-:S05]  /*26b0*/  FFMA R4, R123, R0, R4 ;  /* 0x000000007b047223 */ /* 0x000fca0000000004 */
[----:B------:R-:W-:Y:S02]  /*26c0*/  F2FP.BF16.F32.PACK_AB R4, RZ, R4 ;  /* 0x00000004ff04723e */ /* 0x000fe400000010ff */
[----:B------:R-:W-:-:S03]  /*26d0*/  @P3 LOP3.LUT R120, R120, 0x4, RZ, 0xfc, !PT ;  /* 0x0000000478783812 */ /* 0x000fc600078efcff */
[----:B------:R3:W-:Y:S01]  /*26e0*/  @P1 STG.E.U16 desc[UR12][R8.64+0x2], R4 ;  /* 0x0000020408001986 */ /* 0x0007e2000c10150c */
[----:B------:R-:W-:Y:S05]  /*26f0*/  @!P0 BRA `(.L_x_34) ;  /* 0x0000000000048947 */ /* 0x000fea0003800000 */
[----:B------:R4:W5:Y:S02]  /*2700*/  LDG.E.LTC128B.U16 R159, desc[UR12][R156.64+0x10] ;  /* 0x0000100c9c9f7981 */ /* 0x000964000c1e1520 */
.L_x_34:
[----:B------:R-:W-:Y:S05]  /*2710*/  BSYNC B0 ;  /* 0x0000000000007941 */ /* 0x000fea0003800000 */
.L_x_33:
[----:B-----5:R-:W-:Y:S01]  /*2720*/  IMAD.U32 R3, R159, 0x10000, RZ ;  /* 0x000100009f037824 */ /* 0x020fe200078e00ff */
[----:B------:R-:W-:Y:S01]  /*2730*/  ISETP.GT.AND P2, PT, R7, 0x9, PT ;  /* 0x000000090700780c */ /* 0x000fe20003f44270 */
[----:B------:R-:W-:Y:S01]  /*2740*/  @P0 IMAD.MOV.U32 R10, RZ, RZ, R154 ;  /* 0x000000ffff0a0224 */ /* 0x000fe200078e009a */
[----:B------:R-:W-:Y:S01]  /*2750*/  LOP3.LUT R120, R120, 0xfffffff7, RZ, 0xc0, !PT ;  /* 0xfffffff778787812 */ /* 0x000fe200078ec0ff */
[----:B------:R-:W-:Y:S01]  /*2760*/  FMUL R3, R3, R2 ;  /* 0x0000000203037220 */ /* 0x000fe20000400000 */
[----:B------:R-:W-:Y:S01]  /*2770*/  @P0 IMAD.MOV.U32 R11, RZ, RZ, R155 ;  /* 0x000000ffff0b0224 */ /* 0x000fe200078e009b */
[----:B------:R-:W-:Y:S01]  /*2780*/  ISETP.GT.AND P1, PT, R5, RZ, P2 ;  /* 0x000000ff0500720c */ /* 0x000fe20001724270 */
[----:B------:R-:W-:Y:S01]  /*2790*/  BSSY B0, `(.L_x_35) ;  /* 0x0000007000007945 */ /* 0x000fe20003800000 */
[----:B------:R-:W-:-:S05]  /*27a0*/  FFMA R3, R124, R0, R3 ;  /* 0x000000007c037223 */ /* 0x000fca0000000003 */
[----:B------:R-:W-:Y:S02]  /*27b0*/  F2FP.BF16.F32.PACK_AB R3, RZ, R3 ;  /* 0x00000003ff03723e */ /* 0x000fe400000010ff */
[----:B------:R-:W-:-:S03]  /*27c0*/  @P2 LOP3.LUT R120, R120, 0x8, RZ, 0xfc, !PT ;  /* 0x0000000878782812 */ /* 0x000fc600078efcff */
[----:B------:R0:W-:Y:S01]  /*27d0*/  @P0 STG.E.U16 desc[UR12][R10.64+0x10], R3 ;  /* 0x000010030a000986 */ /* 0x0001e2000c10150c */
[----:B------:R-:W-:Y:S05]  /*27e0*/  @!P1 BRA `(.L_x_36) ;  /* 0x0000000000049947 */ /* 0x000fea0003800000 */
[----:B------:R0:W5:Y:S02]  /*27f0*/  LDG.E.LTC128B.U16 R159, desc[UR12][R156.64+0x12] ;  /* 0x0000120c9c9f7981 */ /* 0x000164000c1e1520 */
.L_x_36:
[----:B------:R-:W-:Y:S05]  /*2800*/  BSYNC B0 ;  /* 0x0000000000007941 */ /* 0x000fea0003800000 */
.L_x_35:
[----:B0----5:R-:W-:Y:S01]  /*2810*/  IMAD.U32 R3, R159, 0x10000, RZ ;  /* 0x000100009f037824 */ /* 0x021fe200078e00ff */
[----:B------:R-:W-:Y:S01]  /*2820*/  ISETP.GT.AND P0, PT, R5, 0x8, P3 ;  /* 0x000000080500780c */ /* 0x000fe20001f04270 */
[----:B------:R-:W-:Y:S01]  /*2830*/  @P1 IMAD.MOV.U32 R10, RZ, RZ, R154 ;  /* 0x000000ffff0a1224 */ /* 0x000fe200078e009a */
[----:B------:R-:W-:Y:S01]  /*2840*/  BSSY B0, `(.L_x_37) ;  /* 0x0000008000007945 */ /* 0x000fe20003800000 */
[----:B---3--:R-:W-:Y:S01]  /*2850*/  FMUL R4, R3, R2 ;  /* 0x0000000203047220 */ /* 0x008fe20000400000 */
[----:B------:R-:W-:-:S03]  /*2860*/  @P1 IMAD.MOV.U32 R11, RZ, RZ, R155 ;  /* 0x000000ffff0b1224 */ /* 0x000fc600078e009b */
[----:B------:R-:W-:-:S05]  /*2870*/  FFMA R4, R125, R0, R4 ;  /* 0x000000007d047223 */ /* 0x000fca0000000004 */
[----:B------:R-:W-:-:S05]  /*2880*/  F2FP.BF16.F32.PACK_AB R4, RZ, R4 ;  /* 0x00000004ff04723e */ /* 0x000fca00000010ff */
[----:B------:R0:W-:Y:S01]  /*2890*/  @P1 STG.E.U16 desc[UR12][R10.64+0x12], R4 ;  /* 0x000012040a001986 */ /* 0x0001e2000c10150c */
[----:B------:R-:W-:Y:S05]  /*28a0*/  @!P0 BRA `(.L_x_38) ;  /* 0x0000000000048947 */ /* 0x000fea0003800000 */
[----:B------:R3:W5:Y:S02]  /*28b0*/  LDG.E.LTC128B.U16 R159, desc[UR12][R18.64+0x10] ;  /* 0x0000100c129f7981 */ /* 0x000764000c1e1520 */
.L_x_38:
[----:B------:R-:W-:Y:S05]  /*28c0*/  BSYNC B0 ;  /* 0x0000000000007941 */ /* 0x000fea0003800000 */
.L_x_37:
[----:B-----5:R-:W-:Y:S01]  /*28d0*/  IMAD.U32 R3, R159, 0x10000, RZ ;  /* 0x000100009f037824 */ /* 0x020fe200078e00ff */
[----:B------:R-:W-:Y:S01]  /*28e0*/  ISETP.GT.AND P1, PT, R5, 0x8, P2 ;  /* 0x000000080500780c */ /* 0x000fe20001724270 */
[----:B------:R-:W-:Y:S02]  /*28f0*/  BSSY B0, `(.L_x_39) ;  /* 0x0000007000007945 */ /* 0x000fe40003800000 */
[----:B------:R-:W-:-:S04]  /*2900*/  FMUL R3, R3, R2 ;  /* 0x0000000203037220 */ /* 0x000fc80000400000 */
[----:B------:R-:W-:-:S05]  /*2910*/  FFMA R3, R126, R0, R3 ;  /* 0x000000007e037223 */ /* 0x000fca0000000003 */
[----:B------:R-:W-:-:S05]  /*2920*/  F2FP.BF16.F32.PACK_AB R3, RZ, R3 ;  /* 0x00000003ff03723e */ /* 0x000fca00000010ff */
[----:B------:R0:W-:Y:S01]  /*2930*/  @P0 STG.E.U16 desc[UR12][R8.64+0x10], R3 ;  /* 0x0000100308000986 */ /* 0x0001e2000c10150c */
[----:B------:R-:W-:Y:S05]  /*2940*/  @!P1 BRA `(.L_x_40) ;  /* 0x0000000000049947 */ /* 0x000fea0003800000 */
[----:B------:R0:W5:Y:S02]  /*2950*/  LDG.E.LTC128B.U16 R159, desc[UR12][R18.64+0x12] ;  /* 0x0000120c129f7981 */ /* 0x000164000c1e1520 */
.L_x_40:
[----:B------:R-:W-:Y:S05]  /*2960*/  BSYNC B0 ;  /* 0x0000000000007941 */ /* 0x000fea0003800000 */
.L_x_39:
[----:B0----5:R-:W-:Y:S01]  /*2970*/  IMAD.U32 R3, R159, 0x10000, RZ ;  /* 0x000100009f037824 */ /* 0x021fe200078e00ff */
        /* <DEDUP_REMOVED lines=11> */
.L_x_42:
[----:B------:R-:W-:Y:S05]  /*2a30*/  BSYNC B0 ;  /* 0x0000000000007941 */ /* 0x000fea0003800000 */
.L_x_41:
[----:B-----5:R-:W-:Y:S01]  /*2a40*/  IMAD.U32 R3, R159, 0x10000, RZ ;  /* 0x000100009f037824 */ /* 0x020fe200078e00ff */
[----:B------:R-:W-:Y:S01]  /*2a50*/  ISETP.GT.AND P1, PT, R7, 0x11, PT ;  /* 0x000000110700780c */ /* 0x000fe20003f24270 */
[----:B------:R-:W-:Y:S01]  /*2a60*/  @P0 IMAD.MOV.U32 R10, RZ, RZ, R154 ;  /* 0x000000ffff0a0224 */ /* 0x000fe200078e009a */
[----:B------:R-:W-:Y:S01]  /*2a70*/  LOP3.LUT R120, R120, 0xffffffdf, RZ, 0xc0, !PT ;  /* 0xffffffdf78787812 */ /* 0x000fe200078ec0ff */
[----:B------:R-:W-:Y:S01]  /*2a80*/  FMUL R3, R3, R2 ;  /* 0x0000000203037220 */ /* 0x000fe20000400000 */
[----:B------:R-:W-:Y:S01]  /*2a90*/  @P0 IMAD.MOV.U32 R11, RZ, RZ, R155 ;  /* 0x000000ffff0b0224 */ /* 0x000fe200078e009b */
[----:B------:R-:W-:Y:S02]  /*2aa0*/  BSSY B0, `(.L_x_43) ;  /* 0x0000008000007945 */ /* 0x000fe40003800000 */
[----:B------:R-:W-:-:S05]  /*2ab0*/  FFMA R3, R128, R0, R3 ;  /* 0x0000000080037223 */ /* 0x000fca0000000003 */
[----:B------:R-:W-:Y:S02]  /*2ac0*/  F2FP.BF16.F32.PACK_AB R3, RZ, R3 ;  /* 0x00000003ff03723e */ /* 0x000fe400000010ff */
[----:B------:R-:W-:-:S03]  /*2ad0*/  @P1 LOP3.LUT R120, R120, 0x20, RZ, 0xfc, !PT ;  /* 0x0000002078781812 */ /* 0x000fc600078efcff */
[----:B------:R0:W-:Y:S01]  /*2ae0*/  @P0 STG.E.U16 desc[UR12][R10.64+0x20], R3 ;  /* 0x000020030a000986 */ /* 0x0001e2000c10150c */
[----:B------:R-:W-:-:S13]  /*2af0*/  ISETP.GT.AND P0, PT, R5, RZ, P1 ;  /* 0x000000ff0500720c */ /* 0x000fda0000f04270 */
[----:B0-----:R-:W-:Y:S05]  /*2b00*/  @!P0 BRA `(.L_x_44) ;  /* 0x0000000000048947 */ /* 0x001fea0003800000 */
[----:B------:R0:W5:Y:S02]  /*2b10*/  LDG.E.LTC128B.U16 R159, desc[UR12][R156.64+0x22] ;  /* 0x0000220c9c9f7981 */ /* 0x000164000c1e1520 */
.L_x_44:
[----:B------:R-:W-:Y:S05]  /*2b20*/  BSYNC B0 ;  /* 0x0000000000007941 */ /* 0x000fea0003800000 */
.L_x_43:
[----:B-----5:R-:W-:Y:S01]  /*2b30*/  IMAD.U32 R3, R159, 0x10000, RZ ;  /* 0x000100009f037824 */ /* 0x020fe200078e00ff */
[----:B------:R-:W-:Y:S01]  /*2b40*/  BSSY B0, `(.L_x_45) ;  /* 0x000000a000007945 */ /* 0x000fe20003800000 */
[----:B------:R-:W-:Y:S02]  /*2b50*/  @P0 IMAD.MOV.U32 R10, RZ, RZ, R154 ;  /* 0x000000ffff0a0224 */ /* 0x000fe400078e009a */
[----:B------:R-:W-:Y:S01]  /*2b60*/  FMUL R4, R3, R2 ;  /* 0x0000000203047220 */ /* 0x000fe20000400000 */
[----:B------:R-:W-:-:S03]  /*2b70*/  @P0 IMAD.MOV.U32 R11, RZ, RZ, R155 ;  /* 0x000000ffff0b0224 */ /* 0x000fc600078e009b */
[----:B------:R-:W-:-:S05]  /*2b80*/  FFMA R4, R129, R0, R4 ;  /* 0x0000000081047223 */ /* 0x000fca0000000004 */
[----:B------:R-:W-:-:S05]  /*2b90*/  F2FP.BF16.F32.PACK_AB R4, RZ, R4 ;  /* 0x00000004ff04723e */ /* 0x000fca00000010ff */
[----:B------:R0:W-:Y:S01]  /*2ba0*/  @P0 STG.E.U16 desc[UR12][R10.64+0x22], R4 ;  /* 0x000022040a000986 */ /* 0x0001e2000c10150c */
[----:B------:R-:W-:-:S13]  /*2bb0*/  ISETP.GT.AND P0, PT, R5, 0x8, P2 ;  /* 0x000000080500780c */ /* 0x000fda0001704270 */
[----:B0-----:R-:W-:Y:S05]  /*2bc0*/  @!P0 BRA `(.L_x_46) ;  /* 0x0000000000048947 */ /* 0x001fea0003800000 */
[----:B------:R0:W5:Y:S02]  /*2bd0*/  LDG.E.LTC128B.U16 R159, desc[UR12][R18.64+0x20] ;  /* 0x0000200c129f7981 */ /* 0x000164000c1e1520 */
.L_x_46:
[----:B------:R-:W-:Y:S05]  /*2be0*/  BSYNC B0 ;  /* 0x0000000000007941 */ /* 0x000fea0003800000 */
.L_x_45:
[----:B-----5:R-:W-:Y:S01]  /*2bf0*/  IMAD.U32 R3, R159, 0x10000, RZ ;  /* 0x000100009f037824 */ /* 0x020fe200078e00ff */
[----:B------:R-:W-:Y:S03]  /*2c00*/  BSSY B0, `(.L_x_47) ;  /* 0x0000008000007945 */ /* 0x000fe60003800000 */
[----:B------:R-:W-:-:S04]  /*2c10*/  FMUL R3, R3, R2 ;  /* 0x0000000203037220 */ /* 0x000fc80000400000 */
[----:B------:R-:W-:-:S05]  /*2c20*/  FFMA R3, R130, R0, R3 ;  /* 0x0000000082037223 */ /* 0x000fca0000000003 */
[----:B------:R-:W-:-:S05]  /*2c30*/  F2FP.BF16.F32.PACK_AB R3, RZ, R3 ;  /* 0x00000003ff03723e */ /* 0x000fca00000010ff */
[----:B------:R0:W-:Y:S01]  /*2c40*/  @P0 STG.E.U16 desc[UR12][R8.64+0x20], R3 ;  /* 0x0000200308000986 */ /* 0x0001e2000c10150c */
[----:B------:R-:W-:-:S13]  /*2c50*/  ISETP.GT.AND P0, PT, R5, 0x8, P1 ;  /* 0x000000080500780c */ /* 0x000fda0000f04270 */
[----:B0-----:R-:W-:Y:S05]  /*2c60*/  @!P0 BRA `(.L_x_48) ;  /* 0x0000000000048947 */ /* 0x001fea0003800000 */
[----:B------:R0:W5:Y:S02]  /*2c70*/  LDG.E.LTC128B.U16 R159, desc[UR12][R18.64+0x22] ;  /* 0x0000220c129f7981 */ /* 0x000164000c1e1520 */
.L_x_48:
[----:B------:R-:W-:Y:S05]  /*2c80*/  BSYNC B0 ;  /* 0x0000000000007941 */ /* 0x000fea0003800000 */
.L_x_47:
[----:B-----5:R-:W-:Y:S01]  /*2c90*/  IMAD.U32 R3, R159, 0x10000, RZ ;  /* 0x000100009f037824 */ /* 0x020fe200078e00ff */
[C---:B------:R-:W-:Y:S01]  /*2ca0*/  SHF.L.U64.HI R15, R14.reuse, 0x7, R15 ;  /* 0x000000070e0f7819 */ /* 0x040fe2000001020f */
[----:B------:R-:W-:Y:S01]  /*2cb0*/  IMAD.SHL.U32 R13, R14, 0x80, RZ ;  /* 0x000000800e0d7824 */ /* 0x000fe200078e00ff */
[----:B------:R-:W-:Y:S01]  /*2cc0*/  ISETP.GT.AND P2, PT, R7, 0x18, PT ;  /* 0x000000180700780c */ /* 0x000fe20003f44270 */
[----:B------:R-:W-:Y:S01]  /*2cd0*/  FMUL R4, R3, R2 ;  /* 0x0000000203047220 */ /* 0x000fe20000400000 */
[----:B------:R-:W-:Y:S01]  /*2ce0*/  LOP3.LUT R120, R120, 0xffffffbf, RZ, 0xc0, !PT ;  /* 0xffffffbf78787812 */ /* 0x000fe200078ec0ff */
[----:B------:R-:W-:Y:S01]  /*2cf0*/  BSSY B0, `(.L_x_49) ;  /* 0x000000d000007945 */ /* 0x000fe20003800000 */
[----:B------:R-:W-:Y:S01]  /*2d00*/  LOP3.LUT R3, R13, 0x2, RZ, 0xfc, !PT ;  /* 0x000000020d037812 */ /* 0x000fe200078efcff */
[----:B------:R-:W-:-:S05]  /*2d10*/  FFMA R4, R131, R0, R4 ;  /* 0x0000000083047223 */ /* 0x000fca0000000004 */
[----:B------:R-:W-:-:S03]  /*2d20*/  F2FP.BF16.F32.PACK_AB R4, RZ, R4 ;  /* 0x00000004ff04723e */ /* 0x000fc600000010ff */
[----:B------:R-:W-:Y:S02]  /*2d30*/  @P2 LOP3.LUT R120, R120, 0x40, RZ, 0xfc, !PT ;  /* 0x0000004078782812 */ /* 0x000fe400078efcff */
[----:B------:R0:W-:Y:S01]  /*2d40*/  @P0 STG.E.U16 desc[UR12][R8.64+0x22], R4 ;  /* 0x0000220408000986 */ /* 0x0001e2000c10150c */
[----:B------:R-:W-:-:S05]  /*2d50*/  IADD3 R124, P0, R3, R154, RZ ;  /* 0x0000009a037c7210 */ /* 0x000fca0007f1e0ff */
[----:B------:R-:W-:Y:S01]  /*2d60*/  IMAD.X R125, R15, 0x1, R155, P0 ;  /* 0x000000010f7d7824 */ /* 0x000fe200000e069b */
[----:B------:R-:W-:-:S05]  /*2d70*/  IADD3 R10, P0, R13, R154, RZ ;  /* 0x0000009a0d0a7210 */ /* 0x000fca0007f1e0ff */
[----:B------:R-:W-:Y:S01]  /*2d80*/  IMAD.X R11, R15, 0x1, R155, P0 ;  /* 0x000000010f0b7824 */ /* 0x000fe200000e069b */
[----:B------:R-:W-:-:S13]  /*2d90*/  ISETP.GT.AND P0, PT, R5, RZ, P2 ;  /* 0x000000ff0500720c */ /* 0x000fda0001704270 */
[----:B0-----:R-:W-:Y:S05]  /*2da0*/  @!P0 BRA `(.L_x_50) ;  /* 0x0000000000048947 */ /* 0x001fea0003800000 */
[----:B------:R0:W5:Y:S02]  /*2db0*/  LDG.E.LTC128B.U16 R159, desc[UR12][R156.64+0x30] ;  /* 0x0000300c9c9f7981 */ /* 0x000164000c1e1520 */
.L_x_50:
[----:B------:R-:W-:Y:S05]  /*2dc0*/  BSYNC B0 ;  /* 0x0000000000007941 */ /* 0x000fea0003800000 */
.L_x_49:
[----:B-----5:R-:W-:Y:S01]  /*2dd0*/  IMAD.U32 R23, R159, 0x10000, RZ ;  /* 0x000100009f177824 */ /* 0x020fe200078e00ff */
[----:B------:R-:W-:Y:S01]  /*2de0*/  ISETP.GT.AND P1, PT, R7, 0x19, PT ;  /* 0x000000190700780c */ /* 0x000fe20003f24270 */
[----:B------:R-:W-:Y:S01]  /*2df0*/  @P0 IMAD.MOV.U32 R22, RZ, RZ, R154 ;  /* 0x000000ffff160224 */ /* 0x000fe200078e009a */
[----:B------:R-:W-:Y:S01]  /*2e00*/  LOP3.LUT R120, R120, 0xffffff7f, RZ, 0xc0, !PT ;  /* 0xffffff7f78787812 */ /* 0x000fe200078ec0ff */
[----:B------:R-:W-:Y:S01]  /*2e10*/  FMUL R23, R23, R2 ;  /* 0x0000000217177220 */ /* 0x000fe20000400000 */
[----:B------:R-:W-:Y:S03]  /*2e20*/  BSSY B0, `(.L_x_51) ;  /* 0x000000a000007945 */ /* 0x000fe60003800000 */
[----:B------:R-:W-:-:S05]  /*2e30*/  FFMA R23, R132, R0, R23 ;  /* 0x0000000084177223 */ /* 0x000fca0000000017 */
[----:B------:R-:W-:Y:S02]  /*2e40*/  F2FP.BF16.F32.PACK_AB R23, RZ, R23 ;  /* 0x00000017ff17723e */ /* 0x000fe400000010ff */
[----:B------:R-:W-:Y:S02]  /*2e50*/  @P1 LOP3.LUT R120, R120, 0x80, RZ, 0xfc, !PT ;  /* 0x0000008078781812 */ /* 0x000fe400078efcff */
[----:B------:R-:W-:Y:S01]  /*2e60*/  PRMT R4, R23, 0x7610, R4 ;  /* 0x0000761017047816 */ /* 0x000fe20000000004 */
[----:B------:R-:W-:-:S05]  /*2e70*/  @P0 IMAD.MOV.U32 R23, RZ, RZ, R155 ;  /* 0x000000ffff170224 */ /* 0x000fca00078e009b */
[----:B------:R0:W-:Y:S01]  /*2e80*/  @P0 STG.E.U16 desc[UR12][R22.64+0x30], R4 ;  /* 0x0000300416000986 */ /* 0x0001e2000c10150c */
[----:B------:R-:W-:-:S13]  /*2e90*/  ISETP.GT.AND P0, PT, R5, RZ, P1 ;  /* 0x000000ff0500720c */ /* 0x000fda0000f04270 */
[----:B0-----:R-:W-:Y:S05]  /*2ea0*/  @!P0 BRA `(.L_x_52) ;  /* 0x0000000000048947 */ /* 0x001fea0003800000 */
[----:B------:R0:W5:Y:S02]  /*2eb0*/  LDG.E.LTC128B.U16 R159, desc[UR12][R156.64+0x32] ;  /* 0x0000320c9c9f7981 */ /* 0x000164000c1e1520 */
.L_x_52:
[----:B------:R-:W-:Y:S05]  /*2ec0*/  BSYNC B0 ;  /* 0x0000000000007941 */ /* 0x000fea0003800000 */
.L_x_51:
        /* <DEDUP_REMOVED lines=11> */
.L_x_54:
[----:B------:R-:W-:Y:S05]  /*2f80*/  BSYNC B0 ;  /* 0x0000000000007941 */ /* 0x000fea0003800000 */
.L_x_53:
        /* <DEDUP_REMOVED lines=9> */
.L_x_56:
[----:B------:R-:W-:Y:S05]  /*3020*/  BSYNC B0 ;  /* 0x0000000000007941 */ /* 0x000fea0003800000 */
.L_x_55:
[----:B-----5:R-:W-:Y:S01]  /*3030*/  IMAD.U32 R23, R159, 0x10000, RZ ;  /* 0x000100009f177824 */ /* 0x020fe200078e00ff */
[----:B------:R-:W-:Y:S01]  /*3040*/  ISETP.GT.AND P2, PT, R7, 0x20, PT ;  /* 0x000000200700780c */ /* 0x000fe20003f44270 */
[----:B------:R-:W-:Y:S01]  /*3050*/  BSSY B0, `(.L_x_57) ;  /* 0x000000a000007945 */ /* 0x000fe20003800000 */
[----:B------:R-:W-:Y:S01]  /*3060*/  LOP3.LUT R120, R120, 0xfffffeff, RZ, 0xc0, !PT ;  /* 0xfffffeff78787812 */ /* 0x000fe200078ec0ff */
[----:B------:R-:W-:-:S04]  /*3070*/  FMUL R4, R23, R2 ;  /* 0x0000000217047220 */ /* 0x000fc80000400000 */
[----:B------:R-:W-:-:S05]  /*3080*/  FFMA R4, R135, R0, R4 ;  /* 0x0000000087047223 */ /* 0x000fca0000000004 */
[----:B------:R-:W-:Y:S02]  /*3090*/  F2FP.BF16.F32.PACK_AB R4, RZ, R4 ;  /* 0x00000004ff04723e */ /* 0x000fe400000010ff */
[----:B------:R-:W-:-:S03]  /*30a0*/  @P2 LOP3.LUT R120, R120, 0x100, RZ, 0xfc, !PT ;  /* 0x0000010078782812 */ /* 0x000fc600078efcff */
[----:B------:R0:W-:Y:S01]  /*30b0*/  @P0 STG.E.U16 desc[UR12][R8.64+0x32], R4 ;  /* 0x0000320408000986 */ /* 0x0001e2000c10150c */
[----:B------:R-:W-:-:S13]  /*30c0*/  ISETP.GT.AND P0, PT, R5, RZ, P2 ;  /* 0x000000ff0500720c */ /* 0x000fda0001704270 */
[----:B0-----:R-:W-:Y:S05]  /*30d0*/  @!P0 BRA `(.L_x_58) ;  /* 0x0000000000048947 */ /* 0x001fea0003800000 */
[----:B------:R0:W5:Y:S02]  /*30e0*/  LDG.E.LTC128B.U16 R159, desc[UR12][R156.64+0x40] ;  /* 0x0000400c9c9f7981 */ /* 0x000164000c1e1520 */
.L_x_58:
[----:B------:R-:W-:Y:S05]  /*30f0*/  BSYNC B0 ;  /* 0x0000000000007941 */ /* 0x000fea0003800000 */
.L_x_57:
        /* <DEDUP_REMOVED lines=15> */
.L_x_60:
[----:B------:R-:W-:Y:S05]  /*31f0*/  BSYNC B0 ;  /* 0x0000000000007941 */ /* 0x000fea0003800000 */
.L_x_59:
        /* <DEDUP_REMOVED lines=11> */
.L_x_62:
[----:B------:R-:W-:Y:S05]  /*32b0*/  BSYNC B0 ;  /* 0x0000000000007941 */ /* 0x000fea0003800000 */
.L_x_61:
        /* <DEDUP_REMOVED lines=9> */
.L_x_64:
[----:B------:R-:W-:Y:S05]  /*3350*/  BSYNC B0 ;  /* 0x0000000000007941 */ /* 0x000fea0003800000 */
.L_x_63:
        /* <DEDUP_REMOVED lines=12> */
.L_x_66:
[----:B------:R-:W-:Y:S05]  /*3420*/  BSYNC B0 ;  /* 0x0000000000007941 */ /* 0x000fea0003800000 */
.L_x_65:
        /* <DEDUP_REMOVED lines=15> */
.L_x_68:
[----:B------:R-:W-:Y:S05]  /*3520*/  BSYNC B0 ;  /* 0x0000000000007941 */ /* 0x000fea0003800000 */
.L_x_67:
        /* <DEDUP_REMOVED lines=11> */
.L_x_70:
[----:B------:R-:W-:Y:S05]  /*35e0*/  BSYNC B0 ;  /* 0x0000000000007941 */ /* 0x000fea0003800000 */
.L_x_69:
        /* <DEDUP_REMOVED lines=9> */
.L_x_72:
[----:B------:R-:W-:Y:S05]  /*3680*/  BSYNC B0 ;  /* 0x0000000000007941 */ /* 0x000fea0003800000 */
.L_x_71:
[----:B-----5:R-:W-:Y:S01]  /*3690*/  IMAD.U32 R23, R159, 0x10000, RZ ;  /* 0x000100009f177824 */ /* 0x020fe200078e00ff */
[----:B------:R-:W-:Y:S01]  /*36a0*/  ISETP.GT.AND P3, PT, R7, 0x30, PT ;  /* 0x000000300700780c */ /* 0x000fe20003f64270 */
[----:B------:R-:W-:Y:S02]  /*36b0*/  BSSY B0, `(.L_x_73) ;  /* 0x0000008000007945 */ /* 0x000fe40003800000 */
[----:B------:R-:W-:-:S04]  /*36c0*/  FMUL R4, R23, R2 ;  /* 0x0000000217047220 */ /* 0x000fc80000400000 */
[----:B------:R-:W-:-:S05]  /*36d0*/  FFMA R4, R143, R0, R4 ;  /* 0x000000008f047223 */ /* 0x000fca0000000004 */
[----:B------:R-:W-:-:S05]  /*36e0*/  F2FP.BF16.F32.PACK_AB R4, RZ, R4 ;  /* 0x00000004ff04723e */ /* 0x000fca00000010ff */
[----:B------:R0:W-:Y:S01]  /*36f0*/  @P0 STG.E.U16 desc[UR12][R8.64+0x52], R4 ;  /* 0x0000520408000986 */ /* 0x0001e2000c10150c */
[----:B------:R-:W-:-:S13]  /*3700*/  ISETP.GT.AND P0, PT, R5, RZ, P3 ;  /* 0x000000ff0500720c */ /* 0x000fda0001f04270 */
[----:B0-----:R-:W-:Y:S05]  /*3710*/  @!P0 BRA `(.L_x_74) ;  /* 0x0000000000048947 */ /* 0x001fea0003800000 */
[----:B------:R0:W5:Y:S02]  /*3720*/  LDG.E.LTC128B.U16 R159, desc[UR12][R156.64+0x60] ;  /* 0x0000600c9c9f7981 */ /* 0x000164000c1e1520 */
.L_x_74:
[----:B------:R-:W-:Y:S05]  /*3730*/  BSYNC B0 ;  /* 0x0000000000007941 */ /* 0x000fea0003800000 */
.L_x_73:
[----:B-----5:R-:W-:Y:S01]  /*3740*/  IMAD.U32 R23, R159, 0x10000, RZ ;  /* 0x000100009f177824 */ /* 0x020fe200078e00ff */
[----:B------:R-:W-:Y:S01]  /*3750*/  ISETP.GT.AND P2, PT, R7, 0x31, PT ;  /* 0x000000310700780c */ /* 0x000fe20003f44270 */
[----:B------:R-:W-:Y:S01]  /*3760*/  @P0 IMAD.MOV.U32 R22, RZ, RZ, R154 ;  /* 0x000000ffff160224 */ /* 0x000fe200078e009a */
[----:B------:R-:W-:Y:S01]  /*3770*/  BSSY B0, `(.L_x_75) ;  /* 0x000000a000007945 */ /* 0x000fe20003800000 */
[----:B------:R-:W-:-:S04]  /*3780*/  FMUL R23, R23, R2 ;  /* 0x0000000217177220 */ /* 0x000fc80000400000 */
[----:B------:R-:W-:-:S05]  /*3790*/  FFMA R23, R144, R0, R23 ;  /* 0x0000000090177223 */ /* 0x000fca0000000017 */
[----:B------:R-:W-:-:S04]  /*37a0*/  F2FP.BF16.F32.PACK_AB R23, RZ, R23 ;  /* 0x00000017ff17723e */ /* 0x000fc800000010ff */
[----:B------:R-:W-:Y:S01]  /*37b0*/  PRMT R4, R23, 0x7610, R4 ;  /* 0x0000761017047816 */ /* 0x000fe20000000004 */
[----:B------:R-:W-:-:S05]  /*37c0*/  @P0 IMAD.MOV.U32 R23, RZ, RZ, R155 ;  /* 0x000000ffff170224 */ /* 0x000fca00078e009b */
[----:B------:R0:W-:Y:S01]  /*37d0*/  @P0 STG.E.U16 desc[UR12][R22.64+0x60], R4 ;  /* 0x0000600416000986 */ /* 0x0001e2000c10150c */
[----:B------:R-:W-:-:S13]  /*37e0*/  ISETP.GT.AND P0, PT, R5, RZ, P2 ;  /* 0x000000ff0500720c */ /* 0x000fda0001704270 */
[----:B0-----:R-:W-:Y:S05]  /*37f0*/  @!P0 BRA `(.L_x_76) ;  /* 0x0000000000048947 */ /* 0x001fea0003800000 */
[----:B------:R0:W5:Y:S02]  /*3800*/  LDG.E.LTC128B.U16 R159, desc[UR12][R156.64+0x62] ;  /* 0x0000620c9c9f7981 */ /* 0x000164000c1e1520 */
.L_x_76:
[----:B------:R-:W-:Y:S05]  /*3810*/  BSYNC B0 ;  /* 0x0000000000007941 */ /* 0x000fea0003800000 */
.L_x_75:
        /* <DEDUP_REMOVED lines=11> */
.L_x_78:
[----:B------:R-:W-:Y:S05]  /*38d0*/  BSYNC B0 ;  /* 0x0000000000007941 */ /* 0x000fea0003800000 */
.L_x_77:
        /* <DEDUP_REMOVED lines=9> */
.L_x_80:
[----:B------:R-:W-:Y:S05]  /*3970*/  BSYNC B0 ;  /* 0x0000000000007941 */ /* 0x000fea0003800000 */
.L_x_79:
        /* <DEDUP_REMOVED lines=10> */
.L_x_82:
[----:B------:R-:W-:Y:S05]  /*3a20*/  BSYNC B0 ;  /* 0x0000000000007941 */ /* 0x000fea0003800000 */
.L_x_81:
[----:B-----5:R-:W-:Y:S01]  /*3a30*/  IMAD.U32 R23, R159, 0x10000, RZ ;  /* 0x000100009f177824 */ /* 0x020fe200078e00ff */
[----:B------:R-:W-:Y:S01]  /*3a40*/  BSSY B0, `(.L_x_83) ;  /* 0x000000c000007945 */ /* 0x000fe20003800000 */
[----:B------:R-:W-:Y:S02]  /*3a50*/  @P0 IMAD.MOV.U32 R22, RZ, RZ, R154 ;  /* 0x000000ffff160224 */ /* 0x000fe400078e009a */
[----:B------:R-:W-:-:S04]  /*3a60*/  FMUL R23, R23, R2 ;  /* 0x0000000217177220 */ /* 0x000fc80000400000 */
[----:B------:R-:W-:-:S05]  /*3a70*/  FFMA R23, R148, R0, R23 ;  /* 0x0000000094177223 */ /* 0x000fca0000000017 */
[----:B------:R-:W-:-:S04]  /*3a80*/  F2FP.BF16.F32.PACK_AB R23, RZ, R23 ;  /* 0x00000017ff17723e */ /* 0x000fc800000010ff */
[----:B------:R-:W-:Y:S01]  /*3a90*/  PRMT R4, R23, 0x7610, R4 ;  /* 0x0000761017047816 */ /* 0x000fe20000000004 */
[----:B------:R-:W-:-:S05]  /*3aa0*/  @P0 IMAD.MOV.U32 R23, RZ, RZ, R155 ;  /* 0x000000ffff170224 */ /* 0x000fca00078e009b */
[----:B------:R0:W-:Y:S01]  /*3ab0*/  @P0 STG.E.U16 desc[UR12][R22.64+0x70], R4 ;  /* 0x0000700416000986 */ /* 0x0001e2000c10150c */
[----:B------:R-:W-:-:S04]  /*3ac0*/  ISETP.GT.AND P0, PT, R7, 0x39, PT ;  /* 0x000000390700780c */ /* 0x000fc80003f04270 */
[----:B------:R-:W-:-:S13]  /*3ad0*/  ISETP.GT.AND P5, PT, R5, RZ, P0 ;  /* 0x000000ff0500720c */ /* 0x000fda00007a4270 */
[----:B0-----:R-:W-:Y:S05]  /*3ae0*/  @!P5 BRA `(.L_x_84) ;  /* 0x000000000004d947 */ /* 0x001fea0003800000 */
[----:B------:R0:W5:Y:S02]  /*3af0*/  LDG.E.LTC128B.U16 R159, desc[UR12][R156.64+0x72] ;  /* 0x0000720c9c9f7981 */ /* 0x000164000c1e1520 */
.L_x_84:
[----:B------:R-:W-:Y:S05]  /*3b00*/  BSYNC B0 ;  /* 0x0000000000007941 */ /* 0x000fea0003800000 */
.L_x_83:
        /* <DEDUP_REMOVED lines=11> */
.L_x_86:
[----:B------:R-:W-:Y:S05]  /*3bc0*/  BSYNC B0 ;  /* 0x0000000000007941 */ /* 0x000fea0003800000 */
.L_x_85:
        /* <DEDUP_REMOVED lines=9> */
[----:B------:R-:W-:-:S13]  /*3c60*/  ISETP.GT.AND P5, PT, R5, 0x8, P0 ;  /* 0x000000080500780c */ /* 0x000fda00007a4270 */
[----:B0-----:R-:W-:Y:S05]  /*3c70*/  @!P5 BRA `(.L_x_88) ;  /* 0x000000000004d947 */ /* 0x001fea0003800000 */
[----:B------:R0:W5:Y:S02]  /*3c80*/  LDG.E.LTC128B.U16 R159, desc[UR12][R18.64+0x72] ;  /* 0x0000720c129f7981 */ /* 0x000164000c1e1520 */
.L_x_88:
[----:B------:R-:W-:Y:S05]  /*3c90*/  BSYNC B0 ;  /* 0x0000000000007941 */ /* 0x000fea0003800000 */
.L_x_87:
[----:B-----5:R-:W-:Y:S01]  /*3ca0*/  IMAD.U32 R7, R159, 0x10000, RZ ;  /* 0x000100009f077824 */ /* 0x020fe200078e00ff */
[----:B------:R-:W-:Y:S01]  /*3cb0*/  LOP3.LUT R123, R13, 0x10, RZ, 0xfc, !PT ;  /* 0x000000100d7b7812 */ /* 0x000fe200078efcff */
[----:B------:R-:W-:Y:S02]  /*3cc0*/  USHF.L.U32 UR22, UR4, 0x7, URZ ;  /* 0x0000000704167899 */ /* 0x000fe4000800063f */
[----:B------:R-:W-:Y:S01]  /*3cd0*/  FMUL R4, R7, R2 ;  /* 0x0000000207047220 */ /* 0x000fe20000400000 */
[----:B------:R-:W-:-:S03]  /*3ce0*/  USHF.L.U64.HI UR4, UR4, 0x7, UR5 ;  /* 0x0000000704047899 */ /* 0x000fc60008010205 */
[----:B------:R-:W-:-:S05]  /*3cf0*/  FFMA R4, R151, R0, R4 ;  /* 0x0000000097047223 */ /* 0x000fca0000000004 */
[----:B------:R-:W-:-:S05]  /*3d00*/  F2FP.BF16.F32.PACK_AB R4, RZ, R4 ;  /* 0x00000004ff04723e */ /* 0x000fca00000010ff */
[----:B------:R1:W-:Y:S01]  /*3d10*/  @P5 STG.E.U16 desc[UR12][R8.64+0x72], R4 ;  /* 0x0000720408005986 */ /* 0x0003e2000c10150c */
[----:B------:R-:W-:-:S05]  /*3d20*/  IADD3 R126, P5, R123, R154, RZ ;  /* 0x0000009a7b7e7210 */ /* 0x000fca0007fbe0ff */
[----:B------:R-:W-:Y:S01]  /*3d30*/  IMAD.X R127, R15, 0x1, R155, P5 ;  /* 0x000000010f7f7824 */ /* 0x000fe200028e069b */
[----:B------:R-:W-:-:S04]  /*3d40*/  IADD3 R6, P5, R20, UR22, RZ ;  /* 0x0000001614067c10 */ /* 0x000fc8000ffbe0ff */
[----:B------:R-:W-:Y:S02]  /*3d50*/  IADD3.X R7, R21, UR4, RZ, P5, !PT ;  /* 0x0000000415077c10 */ /* 0x000fe4000affe4ff */
[----:B------:R-:W-:-:S13]  /*3d60*/  ISETP.GT.AND P5, PT, R5, 0x40, P4 ;  /* 0x000000400500780c */ /* 0x000fda00027a4270 */
[----:B------:R-:W0:Y:S01]  /*3d70*/  @P5 LDG.E.LTC128B.U16 R159, desc[UR12][R6.64] ;  /* 0x0000000c069f5981 */ /* 0x000e22000c1e1520 */
[----:B------:R-:W-:Y:S01]  /*3d80*/  LOP3.LUT R121, R13, 0x12, RZ, 0xfc, !PT ;  /* 0x000000120d797812 */ /* 0x000fe200078efcff */
[----:B------:R-:W-:Y:S01]  /*3d90*/  ULOP3.LUT UR21, UR22, 0x2, URZ, 0xfc, !UPT ;  /* 0x0000000216157892 */ /* 0x000fe2000f8efc3f */
[----:B0-23--:R-:W-:-:S04]  /*3da0*/  IMAD.U32 R19, R159, 0x10000, RZ ;  /* 0x000100009f137824 */ /* 0x00dfc800078e00ff */
[----:B------:R-:W-:-:S04]  /*3db0*/  FMUL R19, R19, R2 ;  /* 0x0000000213137220 */ /* 0x000fc80000400000 */
[----:B------:R-:W-:-:S05]  /*3dc0*/  FFMA R19, R88, R0, R19 ;  /* 0x0000000058137223 */ /* 0x000fca0000000013 */
[----:B------:R-:W-:-:S04]  /*3dd0*/  F2FP.BF16.F32.PACK_AB R19, RZ, R19 ;  /* 0x00000013ff13723e */ /* 0x000fc800000010ff */
[----:B------:R-:W-:-:S05]  /*3de0*/  PRMT R12, R19, 0x7610, R12 ;  /* 0x00007610130c7816 */ /* 0x000fca000000000c */
[----:B------:R0:W-:Y:S01]  /*3df0*/  @P5 STG.E.U16 desc[UR12][R10.64], R12 ;  /* 0x0000000c0a005986 */ /* 0x0001e2000c10150c */
[----:B------:R-:W-:-:S05]  /*3e00*/  IADD3 R128, P5, R121, R154, RZ ;  /* 0x0000009a79807210 */ /* 0x000fca0007fbe0ff */
[----:B------:R-:W-:Y:S01]  /*3e10*/  IMAD.X R129, R15, 0x1, R155, P5 ;  /* 0x000000010f817824 */ /* 0x000fe200028e069b */
[----:B------:R-:W-:-:S04]  /*3e20*/  IADD3 R130, P5, R20, UR21, RZ ;  /* 0x0000001514827c10 */ /* 0x000fc8000ffbe0ff */
[----:B------:R-:W-:Y:S02]  /*3e30*/  IADD3.X R131, R21, UR4, RZ, P5, !PT ;  /* 0x0000000415837c10 */ /* 0x000fe4000affe4ff */
[----:B------:R-:W-:-:S13]  /*3e40*/  ISETP.GT.AND P5, PT, R5, 0x40, P6 ;  /* 0x000000400500780c */ /* 0x000fda00037a4270 */
[----:B------:R-:W2:Y:S01]  /*3e50*/  @P5 LDG.E.LTC128B.U16 R159, desc[UR12][R130.64] ;  /* 0x0000000c829f5981 */ /* 0x000ea2000c1e1520 */
[----:B------:R-:W-:Y:S01]  /*3e60*/  BSSY B0, `(.L_x_89) ;  /* 0x000000d000007945 */ /* 0x000fe20003800000 */
[----:B--2---:R-:W-:-:S04]  /*3e70*/  IMAD.U32 R19, R159, 0x10000, RZ ;  /* 0x000100009f137824 */ /* 0x004fc800078e00ff */
[----:B-1----:R-:W-:-:S04]  /*3e80*/  FMUL R4, R19, R2 ;  /* 0x0000000213047220 */ /* 0x002fc80000400000 */
        /* <DEDUP_REMOVED lines=8> */
[----:B0-----:R-:W-:Y:S05]  /*3f10*/  @!P5 BRA `(.L_x_90) ;  /* 0x000000000004d947 */ /* 0x001fea0003800000 */
[----:B------:R0:W5:Y:S02]  /*3f20*/  LDG.E.LTC128B.U16 R159, desc[UR12][R18.64] ;  /* 0x0000000c129f7981 */ /* 0x000164000c1e1520 */
.L_x_90:
[----:B------:R-:W-:Y:S05]  /*3f30*/  BSYNC B0 ;  /* 0x0000000000007941 */ /* 0x000fea0003800000 */
.L_x_89:
[C---:B-----5:R-:W-:Y:S01]  /*3f40*/  IMAD.U32 R89, R159.reuse, 0x10000, RZ ;  /* 0x000100009f597824 */ /* 0x060fe200078e00ff */
[----:B------:R-:W-:Y:S01]  /*3f50*/  BSSY B0, `(.L_x_91) ;  /* 0x000000d000007945 */ /* 0x000fe20003800000 */
[----:B------:R-:W-:Y:S02]  /*3f60*/  PRMT R88, R159, 0x7610, R88 ;  /* 0x000076109f587816 */ /* 0x000fe40000000058 */
[----:B------:R-:W-:-:S04]  /*3f70*/  FMUL R89, R89, R2 ;  /* 0x0000000259597220 */ /* 0x000fc80000400000 */
[----:B------:R-:W-:-:S05]  /*3f80*/  FFMA R89, R90, R0, R89 ;  /* 0x000000005a597223 */ /* 0x000fca0000000059 */
[----:B------:R-:W-:-:S05]  /*3f90*/  F2FP.BF16.F32.PACK_AB R89, RZ, R89 ;  /* 0x00000059ff59723e */ /* 0x000fca00000010ff */
[----:B------:R1:W-:Y:S01]  /*3fa0*/  @P5 STG.E.U16 desc[UR12][R22.64], R89 ;  /* 0x0000005916005986 */ /* 0x0003e2000c10150c */
[----:B------:R-:W-:-:S05]  /*3fb0*/  IADD3 R130, P5, R3, R8, RZ ;  /* 0x0000000803827210 */ /* 0x000fca0007fbe0ff */
[----:B------:R-:W-:Y:S01]  /*3fc0*/  IMAD.X R131, R15, 0x1, R9, P5 ;  /* 0x000000010f837824 */ /* 0x000fe200028e0609 */
[----:B------:R-:W-:-:S13]  /*3fd0*/  ISETP.GT.AND P5, PT, R5, 0x48, P6 ;  /* 0x000000480500780c */ /* 0x000fda00037a4270 */
[----:B-1----:R-:W-:Y:S05]  /*3fe0*/  @!P5 BRA `(.L_x_92) ;  /* 0x00000000000cd947 */ /* 0x002fea0003800000 */
[----:B------:R-:W-:-:S04]  /*3ff0*/  IADD3 R88, P6, R16, UR21, RZ ;  /* 0x0000001510587c10 */ /* 0x000fc8000ffde0ff */
[----:B------:R-:W-:-:S05]  /*4000*/  IADD3.X R89, R17, UR4, RZ, P6, !PT ;  /* 0x0000000411597c10 */ /* 0x000fca000b7fe4ff */
[----:B------:R1:W5:Y:S04]  /*4010*/  LDG.E.LTC128B.U16 R88, desc[UR12][R88.64] ;  /* 0x0000000c58587981 */ /* 0x000368000c1e1520 */
.L_x_92:
[----:B------:R-:W-:Y:S05]  /*4020*/  BSYNC B0 ;  /* 0x0000000000007941 */ /* 0x000fea0003800000 */
.L_x_91:
[----:B-1---5:R-:W-:Y:S01]  /*4030*/  IMAD.U32 R89, R88, 0x10000, RZ ;  /* 0x0001000058597824 */ /* 0x022fe200078e00ff */
[----:B------:R-:W-:Y:S01]  /*4040*/  ULOP3.LUT UR20, UR22, 0x10, URZ, 0xfc, !UPT ;  /* 0x0000001016147892 */ /* 0x000fe2000f8efc3f */
[----:B------:R-:W-:Y:S02]  /*4050*/  LOP3.LUT P6, RZ, R120, 0x4, RZ, 0xc0, !PT ;  /* 0x0000000478ff7812 */ /* 0x000fe400078cc0ff */
[----:B------:R-:W-:Y:S01]  /*4060*/  FMUL R4, R89, R2 ;  /* 0x0000000259047220 */ /* 0x000fe20000400000 */
[----:B------:R-:W-:-:S03]  /*4070*/  LOP3.LUT R89, R13, 0x20, RZ, 0xfc, !PT ;  /* 0x000000200d597812 */ /* 0x000fc600078efcff */
        /* <DEDUP_REMOVED lines=8> */
[----:B------:R-:W2:Y:S01]  /*4100*/  @P5 LDG.E.LTC128B.U16 R88, desc[UR12][R132.64] ;  /* 0x0000000c84585981 */ /* 0x000ea2000c1e1520 */
[----:B------:R-:W-:Y:S01]  /*4110*/  ULOP3.LUT UR19, UR22, 0x12, URZ, 0xfc, !UPT ;  /* 0x0000001216137892 */ /* 0x000fe2000f8efc3f */
[----:B--2---:R-:W-:-:S04]  /*4120*/  IMAD.U32 R91, R88, 0x10000, RZ ;  /* 0x00010000585b7824 */ /* 0x004fc800078e00ff */
[----:B------:R-:W-:-:S04]  /*4130*/  FMUL R91, R91, R2 ;  /* 0x000000025b5b7220 */ /* 0x000fc80000400000 */
[----:B------:R-:W-:-:S05]  /*4140*/  FFMA R91, R92, R0, R91 ;  /* 0x000000005c5b7223 */ /* 0x000fca000000005b */
[----:B------:R-:W-:-:S04]  /*4150*/  F2FP.BF16.F32.PACK_AB R91, RZ, R91 ;  /* 0x0000005bff5b723e */ /* 0x000fc800000010ff */
[----:B------:R-:W-:Y:S02]  /*4160*/  PRMT R12, R91, 0x7610, R12 ;  /* 0x000076105b0c7816 */ /* 0x000fe4000000000c */
[----:B------:R-:W-:-:S03]  /*4170*/  LOP3.LUT R91, R13, 0x22, RZ, 0xfc, !PT ;  /* 0x000000220d5b7812 */ /* 0x000fc600078efcff */
[----:B------:R2:W-:Y:S01]  /*4180*/  @P5 STG.E.U16 desc[UR12][R126.64], R12 ;  /* 0x0000000c7e005986 */ /* 0x0005e2000c10150c */
[----:B-1----:R-:W-:-:S05]  /*4190*/  IADD3 R130, P5, R91, R154, RZ ;  /* 0x0000009a5b827210 */ /* 0x002fca0007fbe0ff */
[----:B------:R-:W-:Y:S01]  /*41a0*/  IMAD.X R131, R15, 0x1, R155, P5 ;  /* 0x000000010f837824 */ /* 0x000fe200028e069b */
[----:B------:R-:W-:-:S04]  /*41b0*/  IADD3 R132, P5, R20, UR19, RZ ;  /* 0x0000001314847c10 */ /* 0x000fc8000ffbe0ff */
[----:B------:R-:W-:Y:S02]  /*41c0*/  IADD3.X R133, R21, UR4, RZ, P5, !PT ;  /* 0x0000000415857c10 */ /* 0x000fe4000affe4ff */
[----:B------:R-:W-:-:S04]  /*41d0*/  LOP3.LUT P5, RZ, R120, 0x8, RZ, 0xc0, !PT ;  /* 0x0000000878ff7812 */ /* 0x000fc800078ac0ff */
[----:B------:R-:W-:-:S13]  /*41e0*/  ISETP.GT.AND P5, PT, R5, 0x40, P5 ;  /* 0x000000400500780c */ /* 0x000fda0002fa4270 */
[----:B------:R-:W3:Y:S01]  /*41f0*/  @P5 LDG.E.LTC128B.U16 R88, desc[UR12][R132.64] ;  /* 0x0000000c84585981 */ /* 0x000ee2000c1e1520 */
[----:B------:R-:W-:Y:S01]  /*4200*/  BSSY B0, `(.L_x_93) ;  /* 0x000000d000007945 */ /* 0x000fe20003800000 */
[----:B---3--:R-:W-:-:S04]  /*4210*/  IMAD.U32 R135, R88, 0x10000, RZ ;  /* 0x0001000058877824 */ /* 0x008fc800078e00ff */
[----:B------:R-:W-:-:S04]  /*4220*/  FMUL R4, R135, R2 ;  /* 0x0000000287047220 */ /* 0x000fc80000400000 */
[----:B------:R-:W-:-:S05]  /*4230*/  FFMA R4, R93, R0, R4 ;  /* 0x000000005d047223 */ /* 0x000fca0000000004 */
[----:B------:R-:W-:-:S05]  /*4240*/  F2FP.BF16.F32.PACK_AB R4, RZ, R4 ;  /* 0x00000004ff04723e */ /* 0x000fca00000010ff */
[----:B------:R1:W-:Y:S01]  /*4250*/  @P5 STG.E.U16 desc[UR12][R128.64], R4 ;  /* 0x0000000480005986 */ /* 0x0003e2000c10150c */
[----:B--2---:R-:W-:-:S05]  /*4260*/  IADD3 R126, P5, R123, R8, RZ ;  /* 0x000000087b7e7210 */ /* 0x004fca0007fbe0ff */
[----:B------:R-:W-:Y:S01]  /*4270*/  IMAD.X R127, R15, 0x1, R9, P5 ;  /* 0x000000010f7f7824 */ /* 0x000fe200028e0609 */
[----:B------:R-:W-:-:S13]  /*4280*/  ISETP.GT.AND P5, PT, R5, 0x48, P6 ;  /* 0x000000480500780c */ /* 0x000fda00037a4270 */
[----:B-1----:R-:W-:Y:S05]  /*4290*/  @!P5 BRA `(.L_x_94) ;  /* 0x00000000000cd947 */ /* 0x002fea0003800000 */
[----:B------:R-:W-:-:S04]  /*42a0*/  IADD3 R92, P6, R16, UR20, RZ ;  /* 0x00000014105c7c10 */ /* 0x000fc8000ffde0ff */
[----:B------:R-:W-:-:S05]  /*42b0*/  IADD3.X R93, R17, UR4, RZ, P6, !PT ;  /* 0x00000004115d7c10 */ /* 0x000fca000b7fe4ff */
[----:B------:R1:W5:Y:S04]  /*42c0*/  LDG.E.LTC128B.U16 R88, desc[UR12][R92.64] ;  /* 0x0000000c5c587981 */ /* 0x000368000c1e1520 */
.L_x_94:
[----:B------:R-:W-:Y:S05]  /*42d0*/  BSYNC B0 ;  /* 0x0000000000007941 */ /* 0x000fea0003800000 */
.L_x_93:
[----:B-1---5:R-:W-:Y:S01]  /*42e0*/  IMAD.U32 R93, R88, 0x10000, RZ ;  /* 0x00010000585d7824 */ /* 0x022fe200078e00ff */
[----:B------:R-:W-:Y:S01]  /*42f0*/  LOP3.LUT P6, RZ, R120, 0x8, RZ, 0xc0, !PT ;  /* 0x0000000878ff7812 */ /* 0x000fe200078cc0ff */
[----:B------:R-:W-:Y:S02]  /*4300*/  BSSY B0, `(.L_x_95) ;  /* 0x000000c000007945 */ /* 0x000fe40003800000 */
        /* <DEDUP_REMOVED lines=11> */
.L_x_96:
[----:B------:R-:W-:Y:S05]  /*43c0*/  BSYNC B0 ;  /* 0x0000000000007941 */ /* 0x000fea0003800000 */
.L_x_95:
        /* <DEDUP_REMOVED lines=42> */
.L_x_98:
[----:B------:R-:W-:Y:S05]  /*4670*/  BSYNC B0 ;  /* 0x0000000000007941 */ /* 0x000fea0003800000 */
.L_x_97:
        /* <DEDUP_REMOVED lines=14> */
.L_x_100:
[----:B------:R-:W-:Y:S05]  /*4760*/  BSYNC B0 ;  /* 0x0000000000007941 */ /* 0x000fea0003800000 */
.L_x_99:
        /* <DEDUP_REMOVED lines=42> */
.L_x_102:
[----:B------:R-:W-:Y:S05]  /*4a10*/  BSYNC B0 ;  /* 0x0000000000007941 */ /* 0x000fea0003800000 */
.L_x_101:
        /* <DEDUP_REMOVED lines=14> */
.L_x_104:
[----:B------:R-:W-:Y:S05]  /*4b00*/  BSYNC B0 ;  /* 0x0000000000007941 */ /* 0x000fea0003800000 */
.L_x_103:
        /* <DEDUP_REMOVED lines=42> */
.L_x_106:
[----:B------:R-:W-:Y:S05]  /*4db0*/  BSYNC B0 ;  /* 0x0000000000007941 */ /* 0x000fea0003800000 */
.L_x_105:
        /* <DEDUP_REMOVED lines=14> */
.L_x_108:
[----:B------:R-:W-:Y:S05]  /*4ea0*/  BSYNC B0 ;  /* 0x0000000000007941 */ /* 0x000fea0003800000 */
.L_x_107:
        /* <DEDUP_REMOVED lines=42> */
.L_x_110:
[----:B------:R-:W-:Y:S05]  /*5150*/  BSYNC B0 ;  /* 0x0000000000007941 */ /* 0x000fea0003800000 */
.L_x_109:
        /* <DEDUP_REMOVED lines=14> */
.L_x_112:
[----:B------:R-:W-:Y:S05]  /*5240*/  BSYNC B0 ;  /* 0x0000000000007941 */ /* 0x000fea0003800000 */
.L_x_111:
[----:B-1---5:R-:W-:Y:S01]  /*5250*/  IMAD.U32 R109, R88, 0x10000, RZ ;  /* 0x00010000586d7824 */ /* 0x022fe200078e00ff */
[----:B------:R-:W-:-:S03]  /*5260*/  ULOP3.LUT UR8, UR22, 0x60, URZ, 0xfc, !UPT ;  /* 0x0000006016087892 */ /* 0x000fc6000f8efc3f */
        /* <DEDUP_REMOVED lines=38> */
.L_x_114:
[----:B------:R-:W-:Y:S05]  /*54d0*/  BSYNC B0 ;  /* 0x0000000000007941 */ /* 0x000fea0003800000 */
.L_x_113:
[----:B-1---5:R-:W-:Y:S01]  /*54e0*/  IMAD.U32 R113, R88, 0x10000, RZ ;  /* 0x0001000058717824 */ /* 0x022fe200078e00ff */
[----:B------:R-:W-:Y:S03]  /*54f0*/  BSSY B0, `(.L_x_115) ;  /* 0x000000c000007945 */ /* 0x000fe60003800000 */
        /* <DEDUP_REMOVED lines=11> */
.L_x_116:
[----:B------:R-:W-:Y:S05]  /*55b0*/  BSYNC B0 ;  /* 0x0000000000007941 */ /* 0x000fea0003800000 */
.L_x_115:
[----:B-1---5:R-:W-:Y:S01]  /*55c0*/  IMAD.U32 R113, R88, 0x10000, RZ ;  /* 0x0001000058717824 */ /* 0x022fe200078e00ff */
[----:B------:R-:W-:-:S03]  /*55d0*/  ULOP3.LUT UR6, UR22, 0x70, URZ, 0xfc, !UPT ;  /* 0x0000007016067892 */ /* 0x000fc6000f8efc3f */
[----:B------:R-:W-:-:S04]  /*55e0*/  FMUL R4, R113, R2 ;  /* 0x0000000271047220 */ /* 0x000fc80000400000 */
[----:B------:R-:W-:-:S05]  /*55f0*/  FFMA R4, R115, R0, R4 ;  /* 0x0000000073047223 */ /* 0x000fca0000000004 */
[----:B------:R-:W-:-:S05]  /*5600*/  F2FP.BF16.F32.PACK_AB R4, RZ, R4 ;  /* 0x00000004ff04723e */ /* 0x000fca00000010ff */
[----:B------:R-:W-:Y:S01]  /*5610*/  @P5 STG.E.U16 desc[UR12][R130.64], R4 ;  /* 0x0000000482005986 */ /* 0x000fe2000c10150c */
        /* <DEDUP_REMOVED lines=10> */
[----:B------:R-:W-:-:S05]  /*56c0*/  F2FP.BF16.F32.PACK_AB R115, RZ, R115 ;  /* 0x00000073ff73723e */ /* 0x000fca00000010ff */
[----:B------:R1:W-:Y:S01]  /*56d0*/  @P5 STG.E.U16 desc[UR12][R126.64], R115 ;  /* 0x000000737e005986 */ /* 0x0003e2000c10150c */
[----:B------:R-:W-:-:S05]  /*56e0*/  IADD3 R114, P5, R111, R8, RZ ;  /* 0x000000086f727210 */ /* 0x000fca0007fbe0ff */
[----:B-1----:R-:W-:Y:S01]  /*56f0*/  IMAD.X R115, R15, 0x1, R9, P5 ;  /* 0x000000010f737824 */ /* 0x002fe200028e0609 */
[----:B------:R-:W-:-:S04]  /*5700*/  IADD3 R20, P5, R20, UR5, RZ ;  /* 0x0000000514147c10 */ /* 0x000fc8000ffbe0ff */
[----:B------:R-:W-:Y:S02]  /*5710*/  IADD3.X R21, R21, UR4, RZ, P5, !PT ;  /* 0x0000000415157c10 */ /* 0x000fe4000affe4ff */
[----:B------:R-:W-:-:S13]  /*5720*/  ISETP.GT.AND P5, PT, R5, 0x40, P0 ;  /* 0x000000400500780c */ /* 0x000fda00007a4270 */
[----:B------:R-:W2:Y:S01]  /*5730*/  @P5 LDG.E.LTC128B.U16 R88, desc[UR12][R20.64] ;  /* 0x0000000c14585981 */ /* 0x000ea2000c1e1520 */
[----:B------:R-:W-:Y:S01]  /*5740*/  BSSY B0, `(.L_x_117) ;  /* 0x000000d000007945 */ /* 0x000fe20003800000 */
[----:B--2---:R-:W-:-:S04]  /*5750*/  IMAD.U32 R9, R88, 0x10000, RZ ;  /* 0x0001000058097824 */ /* 0x004fc800078e00ff */
        /* <DEDUP_REMOVED lines=11> */
.L_x_118:
[----:B------:R-:W-:Y:S05]  /*5810*/  BSYNC B0 ;  /* 0x0000000000007941 */ /* 0x000fea0003800000 */
.L_x_117:
        /* <DEDUP_REMOVED lines=11> */
[----:B-1----:R-:W-:Y:S05]  /*58d0*/  @!P5 BRA `(.L_x_120) ;  /* 0x000000000004d947 */ /* 0x002fea0003800000 */
[----:B------:R1:W5:Y:S02]  /*58e0*/  LDG.E.LTC128B.U16 R88, desc[UR12][R16.64] ;  /* 0x0000000c10587981 */ /* 0x000364000c1e1520 */
.L_x_120:
[----:B------:R-:W-:Y:S05]  /*58f0*/  BSYNC B0 ;  /* 0x0000000000007941 */ /* 0x000fea0003800000 */
.L_x_119:
        /* <DEDUP_REMOVED lines=13> */
.L_x_122:
[----:B------:R-:W-:Y:S05]  /*59d0*/  BSYNC B0 ;  /* 0x0000000000007941 */ /* 0x000fea0003800000 */
.L_x_121:
[----:B-----5:R-:W-:Y:S01]  /*59e0*/  IMAD.U32 R21, R88, 0x10000, RZ ;  /* 0x0001000058157824 */ /* 0x020fe200078e00ff */
        /* <DEDUP_REMOVED lines=9> */
[----:B--2---:R-:W-:Y:S05]  /*5a80*/  @!P5 BRA `(.L_x_124) ;  /* 0x00000000000cd947 */ /* 0x004fea0003800000 */
[----:B------:R-:W-:-:S04]  /*5a90*/  IADD3 R20, P6, R6, UR21, RZ ;  /* 0x0000001506147c10 */ /* 0x000fc8000ffde0ff */
[----:B------:R-:W-:-:S05]  /*5aa0*/  IADD3.X R21, R7, UR4, RZ, P6, !PT ;  /* 0x0000000407157c10 */ /* 0x000fca000b7fe4ff */
[----:B------:R2:W5:Y:S04]  /*5ab0*/  LDG.E.LTC128B.U16 R88, desc[UR12][R20.64] ;  /* 0x0000000c14587981 */ /* 0x000568000c1e1520 */
.L_x_124:
[----:B------:R-:W-:Y:S05]  /*5ac0*/  BSYNC B0 ;  /* 0x0000000000007941 */ /* 0x000fea0003800000 */
.L_x_123:
[----:B--2--5:R-:W-:Y:S01]  /*5ad0*/  IMAD.U32 R21, R88, 0x10000, RZ ;  /* 0x0001000058157824 */ /* 0x024fe200078e00ff */
        /* <DEDUP_REMOVED lines=10> */
[----:B--2---:R-:W-:Y:S05]  /*5b80*/  @!P5 BRA `(.L_x_126) ;  /* 0x000000000004d947 */ /* 0x004fea0003800000 */
[----:B------:R2:W5:Y:S02]  /*5b90*/  LDG.E.LTC128B.U16 R88, desc[UR12][R56.64] ;  /* 0x0000000c38587981 */ /* 0x000564000c1e1520 */
.L_x_126:
[----:B------:R-:W-:Y:S05]  /*5ba0*/  BSYNC B0 ;  /* 0x0000000000007941 */ /* 0x000fea0003800000 */
.L_x_125:
        /* <DEDUP_REMOVED lines=10> */
[----:B---3--:R-:W-:Y:S05]  /*5c50*/  @!P5 BRA `(.L_x_128) ;  /* 0x00000000000cd947 */ /* 0x008fea0003800000 */
[----:B------:R-:W-:-:S04]  /*5c60*/  IADD3 R116, P6, R18, UR21, RZ ;  /* 0x0000001512747c10 */ /* 0x000fc8000ffde0ff */
[----:B------:R-:W-:-:S05]  /*5c70*/  IADD3.X R117, R19, UR4, RZ, P6, !PT ;  /* 0x0000000413757c10 */ /* 0x000fca000b7fe4ff */
[----:B------:R3:W5:Y:S04]  /*5c80*/  LDG.E.LTC128B.U16 R88, desc[UR12][R116.64] ;  /* 0x0000000c74587981 */ /* 0x000768000c1e1520 */
.L_x_128:
[----:B------:R-:W-:Y:S05]  /*5c90*/  BSYNC B0 ;  /* 0x0000000000007941 */ /* 0x000fea0003800000 */
.L_x_127:
[----:B---3-5:R-:W-:Y:S01]  /*5ca0*/  IMAD.U32 R117, R88, 0x10000, RZ ;  /* 0x0001000058757824 */ /* 0x028fe200078e00ff */
        /* <DEDUP_REMOVED lines=13> */
.L_x_130:
[----:B------:R-:W-:Y:S05]  /*5d80*/  BSYNC B0 ;  /* 0x0000000000007941 */ /* 0x000fea0003800000 */
.L_x_129:
        /* <DEDUP_REMOVED lines=8> */
[----:B---3--:R-:W-:Y:S01]  /*5e10*/  IMAD.X R117, R11, 0x1, R15, P5 ;  /* 0x000000010b757824 */ /* 0x008fe200028e060f */
[----:B------:R-:W-:-:S13]  /*5e20*/  ISETP.GT.AND P5, PT, R5, 0x80, P6 ;  /* 0x000000800500780c */ /* 0x000fda00037a4270 */
[----:B------:R-:W-:Y:S05]  /*5e30*/  @!P5 BRA `(.L_x_132) ;  /* 0x00000000000cd947 */ /* 0x000fea0003800000 */
[----:B------:R-:W-:-:S04]  /*5e40*/  IADD3 R112, P6, R6, UR19, RZ ;  /* 0x0000001306707c10 */ /* 0x000fc8000ffde0ff */
[----:B------:R-:W-:-:S05]  /*5e50*/  IADD3.X R113, R7, UR4, RZ, P6, !PT ;  /* 0x0000000407717c10 */ /* 0x000fca000b7fe4ff */
[----:B------:R3:W5:Y:S04]  /*5e60*/  LDG.E.LTC128B.U16 R88, desc[UR12][R112.64] ;  /* 0x0000000c70587981 */ /* 0x000768000c1e1520 */
.L_x_132:
[----:B------:R-:W-:Y:S05]  /*5e70*/  BSYNC B0 ;  /* 0x0000000000007941 */ /* 0x000fea0003800000 */
.L_x_131:
[----:B---3-5:R-:W-:Y:S01]  /*5e80*/  IMAD.U32 R113, R88, 0x10000, RZ ;  /* 0x0001000058717824 */ /* 0x028fe200078e00ff */
[----:B------:R-:W-:Y:S01]  /*5e90*/  LOP3.LUT P6, RZ, R120, 0x4, RZ, 0xc0, !PT ;  /* 0x0000000478ff7812 */ /* 0x000fe200078cc0ff */
[----:B------:R-:W-:Y:S01]  /*5ea0*/  BSSY B0, `(.L_x_133) ;  /* 0x000000d000007945 */ /* 0x000fe20003800000 */
[----:B------:R-:W-:Y:S01]  /*5eb0*/  PRMT R60, R88, 0x7610, R60 ;  /* 0x00007610583c7816 */ /* 0x000fe2000000003c */
        /* <DEDUP_REMOVED lines=11> */
.L_x_134:
[----:B------:R-:W-:Y:S05]  /*5f70*/  BSYNC B0 ;  /* 0x0000000000007941 */ /* 0x000fea0003800000 */
.L_x_133:
        /* <DEDUP_REMOVED lines=15> */
.L_x_136:
[----:B------:R-:W-:Y:S05]  /*6070*/  BSYNC B0 ;  /* 0x0000000000007941 */ /* 0x000fea0003800000 */
.L_x_135:
        /* <DEDUP_REMOVED lines=14> */
.L_x_138:
[----:B------:R-:W-:Y:S05]  /*6160*/  BSYNC B0 ;  /* 0x0000000000007941 */ /* 0x000fea0003800000 */
.L_x_137:
        /* <DEDUP_REMOVED lines=14> */
.L_x_140:
[----:B------:R-:W-:Y:S05]  /*6250*/  BSYNC B0 ;  /* 0x0000000000007941 */ /* 0x000fea0003800000 */
.L_x_139:
        /* <DEDUP_REMOVED lines=14> */
.L_x_142:
[----:B------:R-:W-:Y:S05]  /*6340*/  BSYNC B0 ;  /* 0x0000000000007941 */ /* 0x000fea0003800000 */
.L_x_141:
        /* <DEDUP_REMOVED lines=14> */
.L_x_144:
[----:B------:R-:W-:Y:S05]  /*6430*/  BSYNC B0 ;  /* 0x0000000000007941 */ /* 0x000fea0003800000 */
.L_x_143:
        /* <DEDUP_REMOVED lines=14> */
.L_x_146:
[----:B------:R-:W-:Y:S05]  /*6520*/  BSYNC B0 ;  /* 0x0000000000007941 */ /* 0x000fea0003800000 */
.L_x_145:
        /* <DEDUP_REMOVED lines=14> */
.L_x_148:
[----:B------:R-:W-:Y:S05]  /*6610*/  BSYNC B0 ;  /* 0x0000000000007941 */ /* 0x000fea0003800000 */
.L_x_147:
        /* <DEDUP_REMOVED lines=14> */
.L_x_150:
[----:B------:R-:W-:Y:S05]  /*6700*/  BSYNC B0 ;  /* 0x0000000000007941 */ /* 0x000fea0003800000 */
.L_x_149:
        /* <DEDUP_REMOVED lines=14> */
.L_x_152:
[----:B------:R-:W-:Y:S05]  /*67f0*/  BSYNC B0 ;  /* 0x0000000000007941 */ /* 0x000fea0003800000 */
.L_x_151:
        /* <DEDUP_REMOVED lines=14> */
.L_x_154:
[----:B------:R-:W-:Y:S05]  /*68e0*/  BSYNC B0 ;  /* 0x0000000000007941 */ /* 0x000fea0003800000 */
.L_x_153:
        /* <DEDUP_REMOVED lines=14> */
.L_x_156:
[----:B------:R-:W-:Y:S05]  /*69d0*/  BSYNC B0 ;  /* 0x0000000000007941 */ /* 0x000fea0003800000 */
.L_x_155:
        /* <DEDUP_REMOVED lines=14> */
.L_x_158:
[----:B------:R-:W-:Y:S05]  /*6ac0*/  BSYNC B0 ;  /* 0x0000000000007941 */ /* 0x000fea0003800000 */
.L_x_157:
        /* <DEDUP_REMOVED lines=14> */
.L_x_160:
[----:B------:R-:W-:Y:S05]  /*6bb0*/  BSYNC B0 ;  /* 0x0000000000007941 */ /* 0x000fea0003800000 */
.L_x_159:
        /* <DEDUP_REMOVED lines=14> */
.L_x_162:
[----:B------:R-:W-:Y:S05]  /*6ca0*/  BSYNC B0 ;  /* 0x0000000000007941 */ /* 0x000fea0003800000 */
.L_x_161:
        /* <DEDUP_REMOVED lines=14> */
.L_x_164:
[----:B------:R-:W-:Y:S05]  /*6d90*/  BSYNC B0 ;  /* 0x0000000000007941 */ /* 0x000fea0003800000 */
.L_x_163:
        /* <DEDUP_REMOVED lines=14> */
.L_x_166:
[----:B------:R-:W-:Y:S05]  /*6e80*/  BSYNC B0 ;  /* 0x0000000000007941 */ /* 0x000fea0003800000 */
.L_x_165:
        /* <DEDUP_REMOVED lines=14> */
.L_x_168:
[----:B------:R-:W-:Y:S05]  /*6f70*/  BSYNC B0 ;  /* 0x0000000000007941 */ /* 0x000fea0003800000 */
.L_x_167:
[----:B---3-5:R-:W-:Y:S01]  /*6f80*/  IMAD.U32 R61, R4, 0x10000, RZ ;  /* 0x00010000043d7824 */ /* 0x028fe200078e00ff */
        /* <DEDUP_REMOVED lines=12> */
.L_x_170:
[----:B------:R-:W-:Y:S05]  /*7050*/  BSYNC B0 ;  /* 0x0000000000007941 */ /* 0x000fea0003800000 */
.L_x_169:
        /* <DEDUP_REMOVED lines=13> */
.L_x_172:
[----:B------:R-:W-:Y:S05]  /*7130*/  BSYNC B0 ;  /* 0x0000000000007941 */ /* 0x000fea0003800000 */
.L_x_171:
        /* <DEDUP_REMOVED lines=13> */
.L_x_174:
[----:B------:R-:W-:Y:S05]  /*7210*/  BSYNC B0 ;  /* 0x0000000000007941 */ /* 0x000fea0003800000 */
.L_x_173:
        /* <DEDUP_REMOVED lines=13> */
.L_x_176:
[----:B------:R-:W-:Y:S05]  /*72f0*/  BSYNC B0 ;  /* 0x0000000000007941 */ /* 0x000fea0003800000 */
.L_x_175:
        /* <DEDUP_REMOVED lines=13> */
.L_x_178:
[----:B------:R-:W-:Y:S05]  /*73d0*/  BSYNC B0 ;  /* 0x0000000000007941 */ /* 0x000fea0003800000 */
.L_x_177:
        /* <DEDUP_REMOVED lines=11> */
[----:B---3--:R-:W-:Y:S05]  /*7490*/  @!P5 BRA `(.L_x_180) ;  /* 0x000000000004d947 */ /* 0x008fea0003800000 */
[----:B------:R3:W5:Y:S02]  /*74a0*/  LDG.E.LTC128B.U16 R4, desc[UR12][R6.64] ;  /* 0x0000000c06047981 */ /* 0x000764000c1e1520 */
.L_x_180:
[----:B------:R-:W-:Y:S05]  /*74b0*/  BSYNC B0 ;  /* 0x0000000000007941 */ /* 0x000fea0003800000 */
.L_x_179:
        /* <DEDUP_REMOVED lines=13> */
.L_x_182:
[----:B------:R-:W-:Y:S05]  /*7590*/  BSYNC B0 ;  /* 0x0000000000007941 */ /* 0x000fea0003800000 */
.L_x_181:
        /* <DEDUP_REMOVED lines=9> */
[----:B---3--:R-:W-:Y:S02]  /*7630*/  IADD3.X R7, R19, UR4, RZ, P5, !PT ;  /* 0x0000000413077c10 */ /* 0x008fe4000affe4ff */
[----:B------:R-:W-:-:S13]  /*7640*/  ISETP.GT.AND P5, PT, R5, 0x88, P0 ;  /* 0x000000880500780c */ /* 0x000fda00007a4270 */
[----:B------:R-:W-:Y:S05]  /*7650*/  @!P5 BRA `(.L_x_184) ;  /* 0x000000000004d947 */ /* 0x000fea0003800000 */
[----:B------:R3:W5:Y:S02]  /*7660*/  LDG.E.LTC128B.U16 R4, desc[UR12][R6.64] ;  /* 0x0000000c06047981 */ /* 0x000764000c1e1520 */
.L_x_184:
[----:B------:R-:W-:Y:S05]  /*7670*/  BSYNC B0 ;  /* 0x0000000000007941 */ /* 0x000fea0003800000 */
.L_x_183:
[----:B---3-5:R-:W-:Y:S01]  /*7680*/  IMAD.U32 R7, R4, 0x10000, RZ ;  /* 0x0001000004077824 */ /* 0x028fe200078e00ff */
[----:B------:R-:W-:Y:S03]  /*7690*/  BSSY B0, `(.L_x_185) ;  /* 0x000000d000007945 */ /* 0x000fe60003800000 */
[----:B------:R-:W-:-:S04]  /*76a0*/  FMUL R6, R7, R2 ;  /* 0x0000000207067220 */ /* 0x000fc80000400000 */
[----:B------:R-:W-:-:S05]  /*76b0*/  FFMA R6, R87, R0, R6 ;  /* 0x0000000057067223 */ /* 0x000fca0000000006 */
[----:B------:R-:W-:-:S04]  /*76c0*/  F2FP.BF16.F32.PACK_AB R6, RZ, R6 ;  /* 0x00000006ff06723e */ /* 0x000fc800000010ff */
[----:B------:R-:W-:-:S05]  /*76d0*/  PRMT R11, R6, 0x7610, R11 ;  /* 0x00007610060b7816 */ /* 0x000fca000000000b */
        /* <DEDUP_REMOVED lines=8> */
.L_x_186:
[----:B------:R-:W-:Y:S05]  /*7760*/  BSYNC B0 ;  /* 0x0000000000007941 */ /* 0x000fea0003800000 */
.L_x_185:
        /* <DEDUP_REMOVED lines=11> */
[----:B0-----:R-:W-:-:S04]  /*7820*/  IADD3 R18, P6, R16, UR21, RZ ;  /* 0x0000001510127c10 */ /* 0x001fc8000ffde0ff */
[----:B------:R-:W-:-:S05]  /*7830*/  IADD3.X R19, R17, UR4, RZ, P6, !PT ;  /* 0x0000000411137c10 */ /* 0x000fca000b7fe4ff */
[----:B------:R3:W5:Y:S04]  /*7840*/  LDG.E.LTC128B.U16 R4, desc[UR12][R18.64] ;  /* 0x0000000c12047981 */ /* 0x000768000c1e1520 */
.L_x_188:
[----:B------:R-:W-:Y:S05]  /*7850*/  BSYNC B0 ;  /* 0x0000000000007941 */ /* 0x000fea0003800000 */
.L_x_187:
[----:B0--3-5:R-:W-:Y:S01]  /*7860*/  IMAD.U32 R19, R4, 0x10000, RZ ;  /* 0x0001000004137824 */ /* 0x029fe200078e00ff */
[----:B------:R-:W-:Y:S01]  /*7870*/  ISETP.GT.AND P4, PT, R5, 0xc8, P4 ;  /* 0x000000c80500780c */ /* 0x000fe20002784270 */
[----:B------:R-:W-:Y:S02]  /*7880*/  BSSY B0, `(.L_x_189) ;  /* 0x000000b000007945 */ /* 0x000fe40003800000 */
[----:B------:R-:W-:-:S04]  /*7890*/  FMUL R12, R19, R2 ;  /* 0x00000002130c7220 */ /* 0x000fc80000400000 */
[----:B------:R-:W-:-:S05]  /*78a0*/  FFMA R12, R25, R0, R12 ;  /* 0x00000000190c7223 */ /* 0x000fca000000000c */
[----:B------:R-:W-:-:S05]  /*78b0*/  F2FP.BF16.F32.PACK_AB R12, RZ, R12 ;  /* 0x0000000cff0c723e */ /* 0x000fca00000010ff */
[----:B------:R0:W-:Y:S01]  /*78c0*/  @P5 STG.E.U16 desc[UR12][R60.64], R12 ;  /* 0x0000000c3c005986 */ /* 0x0001e2000c10150c */
[----:B------:R-:W-:-:S05]  /*78d0*/  IADD3 R18, P5, R20, R13, RZ ;  /* 0x0000000d14127210 */ /* 0x000fca0007fbe0ff */
[----:B------:R-:W-:Y:S01]  /*78e0*/  IMAD.X R19, R21, 0x1, R15, P5 ;  /* 0x0000000115137824 */ /* 0x000fe200028e060f */
[----:B------:R-:W-:Y:S07]  /*78f0*/  @!P4 BRA `(.L_x_190) ;  /* 0x00000000000cc947 */ /* 0x000fee0003800000 */
[----:B0-----:R-:W-:-:S04]  /*7900*/  IADD3 R12, P5, R56, UR22, RZ ;  /* 0x00000016380c7c10 */ /* 0x001fc8000ffbe0ff */
[----:B------:R-:W-:-:S05]  /*7910*/  IADD3.X R13, R57, UR4, RZ, P5, !PT ;  /* 0x00000004390d7c10 */ /* 0x000fca000affe4ff */
[----:B------:R3:W5:Y:S04]  /*7920*/  LDG.E.LTC128B.U16 R4, desc[UR12][R12.64] ;  /* 0x0000000c0c047981 */ /* 0x000768000c1e1520 */
.L_x_190:
[----:B------:R-:W-:Y:S05]  /*7930*/  BSYNC B0 ;  /* 0x0000000000007941 */ /* 0x000fea0003800000 */
.L_x_189:
        /* <DEDUP_REMOVED lines=11> */
[----:B0-----:R-:W-:-:S04]  /*79f0*/  IADD3 R12, P5, R56, UR21, RZ ;  /* 0x00000015380c7c10 */ /* 0x001fc8000ffbe0ff */
[----:B------:R-:W-:-:S05]  /*7a00*/  IADD3.X R13, R57, UR4, RZ, P5, !PT ;  /* 0x00000004390d7c10 */ /* 0x000fca000affe4ff */
[----:B------:R3:W5:Y:S04]  /*7a10*/  LDG.E.LTC128B.U16 R4, desc[UR12][R12.64] ;  /* 0x0000000c0c047981 */ /* 0x000768000c1e1520 */
.L_x_192:
[----:B------:R-:W-:Y:S05]  /*7a20*/  BSYNC B0 ;  /* 0x0000000000007941 */ /* 0x000fea0003800000 */
.L_x_191:
[----:B-----5:R-:W-:Y:S01]  /*7a30*/  IMAD.U32 R3, R4, 0x10000, RZ ;  /* 0x0001000004037824 */ /* 0x020fe200078e00ff */
[----:B------:R-:W-:Y:S01]  /*7a40*/  LOP3.LUT P5, RZ, R120, 0x4, RZ, 0xc0, !PT ;  /* 0x0000000478ff7812 */ /* 0x000fe200078ac0ff */
[----:B------:R-:W-:Y:S02]  /*7a50*/  BSSY B0, `(.L_x_193) ;  /* 0x000000c000007945 */ /* 0x000fe40003800000 */
[----:B0--3--:R-:W-:-:S04]  /*7a60*/  FMUL R12, R3, R2 ;  /* 0x00000002030c7220 */ /* 0x009fc80000400000 */
[----:B------:R-:W-:-:S05]  /*7a70*/  FFMA R12, R27, R0, R12 ;  /* 0x000000001b0c7223 */ /* 0x000fca000000000c */
[----:B------:R-:W-:-:S05]  /*7a80*/  F2FP.BF16.F32.PACK_AB R12, RZ, R12 ;  /* 0x0000000cff0c723e */ /* 0x000fca00000010ff */
[----:B------:R0:W-:Y:S01]  /*7a90*/  @P4 STG.E.U16 desc[UR12][R22.64], R12 ;  /* 0x0000000c16004986 */ /* 0x0001e2000c10150c */
[----:B------:R-:W-:-:S05]  /*7aa0*/  IADD3 R18, P4, R8, R89, RZ ;  /* 0x0000005908127210 */ /* 0x000fca0007f9e0ff */
[----:B------:R-:W-:Y:S01]  /*7ab0*/  IMAD.X R19, R9, 0x1, R15, P4 ;  /* 0x0000000109137824 */ /* 0x000fe200020e060f */
[----:B------:R-:W-:-:S13]  /*7ac0*/  ISETP.GT.AND P4, PT, R5, 0xc0, P5 ;  /* 0x000000c00500780c */ /* 0x000fda0002f84270 */
[----:B0-----:R-:W-:Y:S05]  /*7ad0*/  @!P4 BRA `(.L_x_194) ;  /* 0x00000000000cc947 */ /* 0x001fea0003800000 */
[----:B------:R-:W-:-:S04]  /*7ae0*/  IADD3 R12, P5, R16, UR20, RZ ;  /* 0x00000014100c7c10 */ /* 0x000fc8000ffbe0ff */
[----:B------:R-:W-:-:S05]  /*7af0*/  IADD3.X R13, R17, UR4, RZ, P5, !PT ;  /* 0x00000004110d7c10 */ /* 0x000fca000affe4ff */
[----:B------:R0:W5:Y:S04]  /*7b00*/  LDG.E.LTC128B.U16 R4, desc[UR12][R12.64] ;  /* 0x0000000c0c047981 */ /* 0x000168000c1e1520 */
.L_x_194:
[----:B------:R-:W-:Y:S05]  /*7b10*/  BSYNC B0 ;  /* 0x0000000000007941 */ /* 0x000fea0003800000 */
.L_x_193:
        /* <DEDUP_REMOVED lines=14> */
.L_x_196:
[----:B------:R-:W-:Y:S05]  /*7c00*/  BSYNC B0 ;  /* 0x0000000000007941 */ /* 0x000fea0003800000 */
.L_x_195:
[----:B-----5:R-:W-:Y:S01]  /*7c10*/  IMAD.U32 R3, R4, 0x10000, RZ ;  /* 0x0001000004037824 */ /* 0x020fe200078e00ff */
[----:B------:R-:W-:Y:S01]  /*7c20*/  LOP3.LUT P5, RZ, R120, 0x4, RZ, 0xc0, !PT ;  /* 0x0000000478ff7812 */ /* 0x000fe200078ac0ff */
[----:B------:R-:W-:Y:S02]  /*7c30*/  BSSY B0, `(.L_x_197) ;  /* 0x000000c000007945 */ /* 0x000fe40003800000 */
[----:B---3--:R-:W-:-:S04]  /*7c40*/  FMUL R6, R3, R2 ;  /* 0x0000000203067220 */ /* 0x008fc80000400000 */
[----:B------:R-:W-:-:S05]  /*7c50*/  FFMA R6, R29, R0, R6 ;  /* 0x000000001d067223 */ /* 0x000fca0000000006 */
[----:B------:R-:W-:-:S05]  /*7c60*/  F2FP.BF16.F32.PACK_AB R6, RZ, R6 ;  /* 0x00000006ff06723e */ /* 0x000fca00000010ff */
[----:B------:R3:W-:Y:S01]  /*7c70*/  @P4 STG.E.U16 desc[UR12][R10.64], R6 ;  /* 0x000000060a004986 */ /* 0x0007e2000c10150c */
[----:B0-----:R-:W-:-:S05]  /*7c80*/  IADD3 R12, P4, R20, R123, RZ ;  /* 0x0000007b140c7210 */ /* 0x001fca0007f9e0ff */
[----:B------:R-:W-:Y:S01]  /*7c90*/  IMAD.X R13, R21, 0x1, R15, P4 ;  /* 0x00000001150d7824 */ /* 0x000fe200020e060f */
[----:B------:R-:W-:-:S13]  /*7ca0*/  ISETP.GT.AND P4, PT, R5, 0xc8, P5 ;  /* 0x000000c80500780c */ /* 0x000fda0002f84270 */
[----:B---3--:R-:W-:Y:S05]  /*7cb0*/  @!P4 BRA `(.L_x_198) ;  /* 0x00000000000cc947 */ /* 0x008fea0003800000 */
[----:B------:R-:W-:-:S04]  /*7cc0*/  IADD3 R6, P5, R56, UR20, RZ ;  /* 0x0000001438067c10 */ /* 0x000fc8000ffbe0ff */
[----:B------:R-:W-:-:S05]  /*7cd0*/  IADD3.X R7, R57, UR4, RZ, P5, !PT ;  /* 0x0000000439077c10 */ /* 0x000fca000affe4ff */
[----:B------:R0:W5:Y:S04]  /*7ce0*/  LDG.E.LTC128B.U16 R4, desc[UR12][R6.64] ;  /* 0x0000000c06047981 */ /* 0x000168000c1e1520 */
.L_x_198:
[----:B------:R-:W-:Y:S05]  /*7cf0*/  BSYNC B0 ;  /* 0x0000000000007941 */ /* 0x000fea0003800000 */
.L_x_197:
[----:B-----5:R-:W-:Y:S01]  /*7d00*/  IMAD.U32 R3, R4, 0x10000, RZ ;  /* 0x0001000004037824 */ /* 0x020fe200078e00ff */
        /* <DEDUP_REMOVED lines=12> */
.L_x_200:
[----:B------:R-:W-:Y:S05]  /*7dd0*/  BSYNC B0 ;  /* 0x0000000000007941 */ /* 0x000fea0003800000 */
.L_x_199:
        /* <DEDUP_REMOVED lines=14> */
.L_x_202:
[----:B------:R-:W-:Y:S05]  /*7ec0*/  BSYNC B0 ;  /* 0x0000000000007941 */ /* 0x000fea0003800000 */
.L_x_201:
        /* <DEDUP_REMOVED lines=14> */
.L_x_204:
[----:B------:R-:W-:Y:S05]  /*7fb0*/  BSYNC B0 ;  /* 0x0000000000007941 */ /* 0x000fea0003800000 */
.L_x_203:
        /* <DEDUP_REMOVED lines=14> */
.L_x_206:
[----:B------:R-:W-:Y:S05]  /*80a0*/  BSYNC B0 ;  /* 0x0000000000007941 */ /* 0x000fea0003800000 */
.L_x_205:
        /* <DEDUP_REMOVED lines=13> */
.L_x_208:
[----:B------:R-:W-:Y:S05]  /*8180*/  BSYNC B0 ;  /* 0x0000000000007941 */ /* 0x000fea0003800000 */
.L_x_207:
        /* <DEDUP_REMOVED lines=14> */
.L_x_210:
[----:B------:R-:W-:Y:S05]  /*8270*/  BSYNC B0 ;  /* 0x0000000000007941 */ /* 0x000fea0003800000 */
.L_x_209:
        /* <DEDUP_REMOVED lines=14> */
.L_x_212:
[----:B------:R-:W-:Y:S05]  /*8360*/  BSYNC B0 ;  /* 0x0000000000007941 */ /* 0x000fea0003800000 */
.L_x_211:
        /* <DEDUP_REMOVED lines=14> */
.L_x_214:
[----:B------:R-:W-:Y:S05]  /*8450*/  BSYNC B0 ;  /* 0x0000000000007941 */ /* 0x000fea0003800000 */
.L_x_213:
        /* <DEDUP_REMOVED lines=13> */
.L_x_216:
[----:B------:R-:W-:Y:S05]  /*8530*/  BSYNC B0 ;  /* 0x0000000000007941 */ /* 0x000fea0003800000 */
.L_x_215:
        /* <DEDUP_REMOVED lines=14> */
.L_x_218:
[----:B------:R-:W-:Y:S05]  /*8620*/  BSYNC B0 ;  /* 0x0000000000007941 */ /* 0x000fea0003800000 */
.L_x_217:
        /* <DEDUP_REMOVED lines=14> */
.L_x_220:
[----:B------:R-:W-:Y:S05]  /*8710*/  BSYNC B0 ;  /* 0x0000000000007941 */ /* 0x000fea0003800000 */
.L_x_219:
[----:B-----5:R-:W-:Y:S01]  /*8720*/  IMAD.U32 R3, R4, 0x10000, RZ ;  /* 0x0001000004037824 */ /* 0x020fe200078e00ff */
[----:B------:R-:W-:Y:S01]  /*8730*/  LOP3.LUT P5, RZ, R120, 0x100, RZ, 0xc0, !PT ;  /* 0x0000010078ff7812 */ /* 0x000fe200078ac0ff */
[----:B------:R-:W-:Y:S02]  /*8740*/  BSSY B0, `(.L_x_221) ;  /* 0x000000a000007945 */ /* 0x000fe40003800000 */
[----:B0--3--:R-:W-:-:S04]  /*8750*/  FMUL R6, R3, R2 ;  /* 0x0000000203067220 */ /* 0x009fc80000400000 */
[----:B------:R-:W-:-:S05]  /*8760*/  FFMA R6, R41, R0, R6 ;  /* 0x0000000029067223 */ /* 0x000fca0000000006 */
[----:B------:R-:W-:-:S05]  /*8770*/  F2FP.BF16.F32.PACK_AB R6, RZ, R6 ;  /* 0x00000006ff06723e */ /* 0x000fca00000010ff */
[----:B------:R0:W-:Y:S01]  /*8780*/  @P4 STG.E.U16 desc[UR12][R22.64], R6 ;  /* 0x0000000616004986 */ /* 0x0001e2000c10150c */
[----:B------:R-:W-:-:S13]  /*8790*/  ISETP.GT.AND P4, PT, R5, 0xc8, P5 ;  /* 0x000000c80500780c */ /* 0x000fda0002f84270 */
[----:B0-----:R-:W-:Y:S05]  /*87a0*/  @!P4 BRA `(.L_x_222) ;  /* 0x00000000000cc947 */ /* 0x001fea0003800000 */
[----:B------:R-:W-:-:S04]  /*87b0*/  IADD3 R6, P5, R56, UR14, RZ ;  /* 0x0000000e38067c10 */ /* 0x000fc8000ffbe0ff */
[----:B------:R-:W-:-:S05]  /*87c0*/  IADD3.X R7, R57, UR4, RZ, P5, !PT ;  /* 0x0000000439077c10 */ /* 0x000fca000affe4ff */
[----:B------:R0:W5:Y:S04]  /*87d0*/  LDG.E.LTC128B.U16 R4, desc[UR12][R6.64] ;  /* 0x0000000c06047981 */ /* 0x000168000c1e1520 */
.L_x_222:
[----:B------:R-:W-:Y:S05]  /*87e0*/  BSYNC B0 ;  /* 0x0000000000007941 */ /* 0x000fea0003800000 */
.L_x_221:
[----:B-----5:R-:W-:Y:S01]  /*87f0*/  IMAD.U32 R3, R4, 0x10000, RZ ;  /* 0x0001000004037824 */ /* 0x020fe200078e00ff */
[----:B------:R-:W-:Y:S03]  /*8800*/  BSSY B0, `(.L_x_223) ;  /* 0x000000a000007945 */ /* 0x000fe60003800000 */
[----:B------:R-:W-:-:S04]  /*8810*/  FMUL R3, R3, R2 ;  /* 0x0000000203037220 */ /* 0x000fc80000400000 */
[----:B------:R-:W-:-:S05]  /*8820*/  FFMA R3, R42, R0, R3 ;  /* 0x000000002a037223 */ /* 0x000fca0000000003 */
[----:B------:R-:W-:-:S05]  /*8830*/  F2FP.BF16.F32.PACK_AB R3, RZ, R3 ;  /* 0x00000003ff03723e */ /* 0x000fca00000010ff */
[----:B------:R3:W-:Y:S01]  /*8840*/  @P4 STG.E.U16 desc[UR12][R10.64], R3 ;  /* 0x000000030a004986 */ /* 0x0007e2000c10150c */
[----:B------:R-:W-:-:S13]  /*8850*/  ISETP.GT.AND P4, PT, R5, 0xc8, P6 ;  /* 0x000000c80500780c */ /* 0x000fda0003784270 */
[----:B---3--:R-:W-:Y:S05]  /*8860*/  @!P4 BRA `(.L_x_224) ;  /* 0x00000000000cc947 */ /* 0x008fea0003800000 */
[----:B0-----:R-:W-:-:S04]  /*8870*/  IADD3 R6, P5, R56, UR11, RZ ;  /* 0x0000000b38067c10 */ /* 0x001fc8000ffbe0ff */
[----:B------:R-:W-:-:S05]  /*8880*/  IADD3.X R7, R57, UR4, RZ, P5, !PT ;  /* 0x0000000439077c10 */ /* 0x000fca000affe4ff */
[----:B------:R3:W5:Y:S04]  /*8890*/  LDG.E.LTC128B.U16 R4, desc[UR12][R6.64] ;  /* 0x0000000c06047981 */ /* 0x000768000c1e1520 */
.L_x_224:
[----:B------:R-:W-:Y:S05]  /*88a0*/  BSYNC B0 ;  /* 0x0000000000007941 */ /* 0x000fea0003800000 */
.L_x_223:
        /* <DEDUP_REMOVED lines=14> */
.L_x_226:
[----:B------:R-:W-:Y:S05]  /*8990*/  BSYNC B0 ;  /* 0x0000000000007941 */ /* 0x000fea0003800000 */
.L_x_225:
        /* <DEDUP_REMOVED lines=14> */
.L_x_228:
[----:B------:R-:W-:Y:S05]  /*8a80*/  BSYNC B0 ;  /* 0x0000000000007941 */ /* 0x000fea0003800000 */
.L_x_227:
[----:B-----5:R-:W-:Y:S01]  /*8a90*/  IMAD.U32 R3, R4, 0x10000, RZ ;  /* 0x0001000004037824 */ /* 0x020fe200078e00ff */
[----:B------:R-:W-:Y:S01]  /*8aa0*/  LOP3.LUT P5, RZ, R120, 0x200, RZ, 0xc0, !PT ;  /* 0x0000020078ff7812 */ /* 0x000fe200078ac0ff */
[----:B------:R-:W-:Y:S02]  /*8ab0*/  BSSY B0, `(.L_x_229) ;  /* 0x000000a000007945 */ /* 0x000fe40003800000 */
[----:B0--3--:R-:W-:Y:S01]  /*8ac0*/  FMUL R6, R3, R2 ;  /* 0x0000000203067220 */ /* 0x009fe20000400000 */
[----:B------:R-:W-:-:S03]  /*8ad0*/  ISETP.GT.AND P5, PT, R5, 0xc8, P5 ;  /* 0x000000c80500780c */ /* 0x000fc60002fa4270 */
[----:B------:R-:W-:-:S05]  /*8ae0*/  FFMA R6, R45, R0, R6 ;  /* 0x000000002d067223 */ /* 0x000fca0000000006 */
[----:B------:R-:W-:-:S05]  /*8af0*/  F2FP.BF16.F32.PACK_AB R6, RZ, R6 ;  /* 0x00000006ff06723e */ /* 0x000fca00000010ff */
[----:B------:R0:W-:Y:S01]  /*8b00*/  @P4 STG.E.U16 desc[UR12][R12.64], R6 ;  /* 0x000000060c004986 */ /* 0x0001e2000c10150c */
[----:B------:R-:W-:Y:S05]  /*8b10*/  @!P5 BRA `(.L_x_230) ;  /* 0x00000000000cd947 */ /* 0x000fea0003800000 */
[----:B0-----:R-:W-:-:S04]  /*8b20*/  IADD3 R6, P4, R56, UR10, RZ ;  /* 0x0000000a38067c10 */ /* 0x001fc8000ff9e0ff */
[----:B------:R-:W-:-:S05]  /*8b30*/  IADD3.X R7, R57, UR4, RZ, P4, !PT ;  /* 0x0000000439077c10 */ /* 0x000fca000a7fe4ff */
[----:B------:R3:W5:Y:S04]  /*8b40*/  LDG.E.LTC128B.U16 R4, desc[UR12][R6.64] ;  /* 0x0000000c06047981 */ /* 0x000768000c1e1520 */
.L_x_230:
[----:B------:R-:W-:Y:S05]  /*8b50*/  BSYNC B0 ;  /* 0x0000000000007941 */ /* 0x000fea0003800000 */
.L_x_229:
[----:B-----5:R-:W-:Y:S01]  /*8b60*/  IMAD.U32 R3, R4, 0x10000, RZ ;  /* 0x0001000004037824 */ /* 0x020fe200078e00ff */
[----:B0--3--:R-:W-:Y:S01]  /*8b70*/  IADD3 R6, P4, R20, R101, RZ ;  /* 0x0000006514067210 */ /* 0x009fe20007f9e0ff */
[----:B------:R-:W-:Y:S01]  /*8b80*/  BSSY B0, `(.L_x_231) ;  /* 0x000000b000007945 */ /* 0x000fe20003800000 */
[----:B------:R-:W-:Y:S01]  /*8b90*/  ISETP.GT.AND P6, PT, R5, 0xc8, P6 ;  /* 0x000000c80500780c */ /* 0x000fe200037c4270 */
[----:B------:R-:W-:Y:S02]  /*8ba0*/  FMUL R3, R3, R2 ;  /* 0x0000000203037220 */ /* 0x000fe40000400000 */
[----:B------:R-:W-:Y:S02]  /*8bb0*/  IMAD.X R7, R21, 0x1, R15, P4 ;  /* 0x0000000115077824 */ /* 0x000fe400020e060f */
[----:B------:R-:W-:-:S05]  /*8bc0*/  FFMA R3, R46, R0, R3 ;  /* 0x000000002e037223 */ /* 0x000fca0000000003 */
[----:B------:R-:W-:-:S05]  /*8bd0*/  F2FP.BF16.F32.PACK_AB R3, RZ, R3 ;  /* 0x00000003ff03723e */ /* 0x000fca00000010ff */
[----:B------:R0:W-:Y:S01]  /*8be0*/  @P5 STG.E.U16 desc[UR12][R6.64], R3 ;  /* 0x0000000306005986 */ /* 0x0001e2000c10150c */
[----:B------:R-:W-:Y:S05]  /*8bf0*/  @!P6 BRA `(.L_x_232) ;  /* 0x00000000000ce947 */ /* 0x000fea0003800000 */
[----:B0-----:R-:W-:-:S04]  /*8c00*/  IADD3 R6, P4, R56, UR9, RZ ;  /* 0x0000000938067c10 */ /* 0x001fc8000ff9e0ff */
[----:B------:R-:W-:-:S05]  /*8c10*/  IADD3.X R7, R57, UR4, RZ, P4, !PT ;  /* 0x0000000439077c10 */ /* 0x000fca000a7fe4ff */
[----:B------:R3:W5:Y:S04]  /*8c20*/  LDG.E.LTC128B.U16 R4, desc[UR12][R6.64] ;  /* 0x0000000c06047981 */ /* 0x000768000c1e1520 */
.L_x_232:
[----:B------:R-:W-:Y:S05]  /*8c30*/  BSYNC B0 ;  /* 0x0000000000007941 */ /* 0x000fea0003800000 */
.L_x_231:
[----:B0----5:R-:W-:Y:S01]  /*8c40*/  IMAD.U32 R3, R4, 0x10000, RZ ;  /* 0x0001000004037824 */ /* 0x021fe200078e00ff */
[----:B------:R-:W-:Y:S01]  /*8c50*/  ISETP.GT.AND P4, PT, R5, 0xc0, P3 ;  /* 0x000000c00500780c */ /* 0x000fe20001f84270 */
[----:B------:R-:W-:Y:S02]  /*8c60*/  BSSY B0, `(.L_x_233) ;  /* 0x000000b000007945 */ /* 0x000fe40003800000 */
[----:B---3--:R-:W-:-:S04]  /*8c70*/  FMUL R6, R3, R2 ;  /* 0x0000000203067220 */ /* 0x008fc80000400000 */
[----:B------:R-:W-:Y:S01]  /*8c80*/  FFMA R47, R47, R0, R6 ;  /* 0x000000002f2f7223 */ /* 0x000fe20000000006 */
[----:B------:R-:W-:-:S04]  /*8c90*/  IADD3 R6, P5, R20, R103, RZ ;  /* 0x0000006714067210 */ /* 0x000fc80007fbe0ff */
[----:B------:R-:W-:Y:S01]  /*8ca0*/  F2FP.BF16.F32.PACK_AB R47, RZ, R47 ;  /* 0x0000002fff2f723e */ /* 0x000fe200000010ff */
[----:B------:R-:W-:-:S05]  /*8cb0*/  IMAD.X R7, R21, 0x1, R15, P5 ;  /* 0x0000000115077824 */ /* 0x000fca00028e060f */
[----:B------:R0:W-:Y:S01]  /*8cc0*/  @P6 STG.E.U16 desc[UR12][R6.64], R47 ;  /* 0x0000002f06006986 */ /* 0x0001e2000c10150c */
[----:B------:R-:W-:Y:S05]  /*8cd0*/  @!P4 BRA `(.L_x_234) ;  /* 0x00000000000cc947 */ /* 0x000fea0003800000 */
[----:B0-----:R-:W-:-:S04]  /*8ce0*/  IADD3 R6, P5, R16, UR8, RZ ;  /* 0x0000000810067c10 */ /* 0x001fc8000ffbe0ff */
[----:B------:R-:W-:-:S05]  /*8cf0*/  IADD3.X R7, R17, UR4, RZ, P5, !PT ;  /* 0x0000000411077c10 */ /* 0x000fca000affe4ff */
[----:B------:R3:W5:Y:S04]  /*8d00*/  LDG.E.LTC128B.U16 R4, desc[UR12][R6.64] ;  /* 0x0000000c06047981 */ /* 0x000768000c1e1520 */
.L_x_234:
[----:B------:R-:W-:Y:S05]  /*8d10*/  BSYNC B0 ;  /* 0x0000000000007941 */ /* 0x000fea0003800000 */
.L_x_233:
        /* <DEDUP_REMOVED lines=13> */
.L_x_236:
[----:B------:R-:W-:Y:S05]  /*8df0*/  BSYNC B0 ;  /* 0x0000000000007941 */ /* 0x000fea0003800000 */
.L_x_235:
        /* <DEDUP_REMOVED lines=13> */
.L_x_238:
[----:B------:R-:W-:Y:S05]  /*8ed0*/  BSYNC B0 ;  /* 0x0000000000007941 */ /* 0x000fea0003800000 */
.L_x_237:
        /* <DEDUP_REMOVED lines=13> */
.L_x_240:
[----:B------:R-:W-:Y:S05]  /*8fb0*/  BSYNC B0 ;  /* 0x0000000000007941 */ /* 0x000fea0003800000 */
.L_x_239:
        /* <DEDUP_REMOVED lines=13> */
.L_x_242:
[----:B------:R-:W-:Y:S05]  /*9090*/  BSYNC B0 ;  /* 0x0000000000007941 */ /* 0x000fea0003800000 */
.L_x_241:
[----:B-----5:R-:W-:Y:S01]  /*90a0*/  IMAD.U32 R3, R4, 0x10000, RZ ;  /* 0x0001000004037824 */ /* 0x020fe200078e00ff */
[----:B0--3--:R-:W-:Y:S01]  /*90b0*/  IADD3 R6, P4, R8, R109, RZ ;  /* 0x0000006d08067210 */ /* 0x009fe20007f9e0ff */
[----:B------:R-:W-:Y:S01]  /*90c0*/  BSSY B0, `(.L_x_243) ;  /* 0x000000b000007945 */ /* 0x000fe20003800000 */
[----:B------:R-:W-:Y:S01]  /*90d0*/  ISETP.GT.AND P2, PT, R5, 0xc0, P0 ;  /* 0x000000c00500780c */ /* 0x000fe20000744270 */
[----:B------:R-:W-:Y:S02]  /*90e0*/  FMUL R3, R3, R2 ;  /* 0x0000000203037220 */ /* 0x000fe40000400000 */
[----:B------:R-:W-:Y:S01]  /*90f0*/  IMAD.X R7, R9, 0x1, R15, P4 ;  /* 0x0000000109077824 */ /* 0x000fe200020e060f */
[----:B------:R-:W-:Y:S01]  /*9100*/  IADD3 R10, P4, R16, UR5, RZ ;  /* 0x00000005100a7c10 */ /* 0x000fe2000ff9e0ff */
[----:B------:R-:W-:-:S03]  /*9110*/  FFMA R3, R52, R0, R3 ;  /* 0x0000000034037223 */ /* 0x000fc60000000003 */
[----:B------:R-:W-:Y:S02]  /*9120*/  IADD3.X R11, R17, UR4, RZ, P4, !PT ;  /* 0x00000004110b7c10 */ /* 0x000fe4000a7fe4ff */
[----:B------:R-:W-:-:S05]  /*9130*/  F2FP.BF16.F32.PACK_AB R3, RZ, R3 ;  /* 0x00000003ff03723e */ /* 0x000fca00000010ff */
[----:B------:R0:W-:Y:S01]  /*9140*/  @P3 STG.E.U16 desc[UR12][R6.64], R3 ;  /* 0x0000000306003986 */ /* 0x0001e2000c10150c */
[----:B------:R-:W-:Y:S05]  /*9150*/  @!P2 BRA `(.L_x_244) ;  /* 0x000000000004a947 */ /* 0x000fea0003800000 */
[----:B------:R3:W5:Y:S02]  /*9160*/  LDG.E.LTC128B.U16 R4, desc[UR12][R10.64] ;  /* 0x0000000c0a047981 */ /* 0x000764000c1e1520 */
.L_x_244:
[----:B------:R-:W-:Y:S05]  /*9170*/  BSYNC B0 ;  /* 0x0000000000007941 */ /* 0x000fea0003800000 */
.L_x_243:
[C---:B0----5:R-:W-:Y:S01]  /*9180*/  IMAD.U32 R3, R4.reuse, 0x10000, RZ ;  /* 0x0001000004037824 */ /* 0x061fe200078e00ff */
[----:B------:R-:W-:Y:S01]  /*9190*/  ISETP.GT.AND P1, PT, R5, 0xc8, P1 ;  /* 0x000000c80500780c */ /* 0x000fe20000f24270 */
[----:B------:R-:W-:Y:S02]  /*91a0*/  BSSY B0, `(.L_x_245) ;  /* 0x000000c000007945 */ /* 0x000fe40003800000 */
[----:B------:R-:W-:Y:S01]  /*91b0*/  FMUL R6, R3, R2 ;  /* 0x0000000203067220 */ /* 0x000fe20000400000 */
[----:B------:R-:W-:-:S03]  /*91c0*/  PRMT R3, R4, 0x7610, R3 ;  /* 0x0000761004037816 */ /* 0x000fc60000000003 */
        /* <DEDUP_REMOVED lines=9> */
.L_x_246:
[----:B------:R-:W-:Y:S05]  /*9260*/  BSYNC B0 ;  /* 0x0000000000007941 */ /* 0x000fea0003800000 */
.L_x_245:
[----:B0----5:R-:W-:Y:S01]  /*9270*/  IMAD.U32 R7, R3, 0x10000, RZ ;  /* 0x0001000003077824 */ /* 0x021fe200078e00ff */
[----:B------:R-:W-:Y:S01]  /*9280*/  IADD3 R4, P2, R20, R109, RZ ;  /* 0x0000006d14047210 */ /* 0x000fe20007f5e0ff */
[----:B------:R-:W-:Y:S01]  /*9290*/  BSSY B0, `(.L_x_247) ;  /* 0x000000c000007945 */ /* 0x000fe20003800000 */
[----:B------:R-:W-:Y:S01]  /*92a0*/  ISETP.GT.AND P0, PT, R5, 0xc8, P0 ;  /* 0x000000c80500780c */ /* 0x000fe20000704270 */
[----:B------:R-:W-:Y:S02]  /*92b0*/  FMUL R7, R7, R2 ;  /* 0x0000000207077220 */ /* 0x000fe40000400000 */
[----:B------:R-:W-:Y:S01]  /*92c0*/  IMAD.X R5, R21, 0x1, R15, P2 ;  /* 0x0000000115057824 */ /* 0x000fe200010e060f */
[----:B------:R-:W-:Y:S01]  /*92d0*/  IADD3 R6, P2, R56, UR5, RZ ;  /* 0x0000000538067c10 */ /* 0x000fe2000ff5e0ff */
[----:B------:R-:W-:-:S05]  /*92e0*/  FFMA R7, R54, R0, R7 ;  /* 0x0000000036077223 */ /* 0x000fca0000000007 */
[----:B------:R-:W-:-:S04]  /*92f0*/  F2FP.BF16.F32.PACK_AB R7, RZ, R7 ;  /* 0x00000007ff07723e */ /* 0x000fc800000010ff */
[----:B------:R-:W-:Y:S02]  /*9300*/  PRMT R8, R7, 0x7610, R8 ;  /* 0x0000761007087816 */ /* 0x000fe40000000008 */
[----:B------:R-:W-:-:S03]  /*9310*/  IADD3.X R7, R57, UR4, RZ, P2, !PT ;  /* 0x0000000439077c10 */ /* 0x000fc600097fe4ff */
[----:B------:R0:W-:Y:S01]  /*9320*/  @P1 STG.E.U16 desc[UR12][R4.64], R8 ;  /* 0x0000000804001986 */ /* 0x0001e2000c10150c */
[----:B------:R-:W-:Y:S05]  /*9330*/  @!P0 BRA `(.L_x_248) ;  /* 0x0000000000048947 */ /* 0x000fea0003800000 */
[----:B------:R0:W5:Y:S02]  /*9340*/  LDG.E.LTC128B.U16 R3, desc[UR12][R6.64] ;  /* 0x0000000c06037981 */ /* 0x000164000c1e1520 */
.L_x_248:
[----:B------:R-:W-:Y:S05]  /*9350*/  BSYNC B0 ;  /* 0x0000000000007941 */ /* 0x000fea0003800000 */
.L_x_247:
[----:B-----5:R-:W-:-:S04]  /*9360*/  IMAD.U32 R3, R3, 0x10000, RZ ;  /* 0x0001000003037824 */ /* 0x020fc800078e00ff */
[----:B0-----:R-:W-:Y:S01]  /*9370*/  FMUL R4, R3, R2 ;  /* 0x0000000203047220 */ /* 0x001fe20000400000 */
[----:B------:R-:W-:-:S03]  /*9380*/  IADD3 R2, P1, R20, R111, RZ ;  /* 0x0000006f14027210 */ /* 0x000fc60007f3e0ff */
[----:B------:R-:W-:Y:S01]  /*9390*/  FFMA R4, R55, R0, R4 ;  /* 0x0000000037047223 */ /* 0x000fe20000000004 */
[----:B------:R-:W-:Y:S09]  /*93a0*/  @!P0 EXIT ;  /* 0x000000000000894d */ /* 0x000ff20003800000 */
[----:B------:R-:W-:Y:S01]  /*93b0*/  F2FP.BF16.F32.PACK_AB R4, RZ, R4 ;  /* 0x00000004ff04723e */ /* 0x000fe200000010ff */
[----:B------:R-:W-:-:S05]  /*93c0*/  IMAD.X R3, R21, 0x1, R15, P1 ;  /* 0x0000000115037824 */ /* 0x000fca00008e060f */
[----:B------:R-:W-:Y:S01]  /*93d0*/  STG.E.U16 desc[UR12][R2.64], R4 ;  /* 0x0000000402007986 */ /* 0x000fe2000c10150c */
[----:B------:R-:W-:Y:S05]  /*93e0*/  EXIT ;  /* 0x000000000000794d */ /* 0x000fea0003800000 */
.L_x_28:
[----:B------:R-:W-:Y:S01]  /*93f0*/  ULDC.64 UR4, c[0x0][0x5c8] ;  /* 0x0001720000047ab9 */ /* 0x000fe20000000a00 */
[-C--:B------:R-:W-:Y:S01]  /*9400*/  FMUL R120, R120, R0.reuse ;  /* 0x0000000078787220 */ /* 0x080fe20000400000 */
[----:B------:R-:W-:Y:S01]  /*9410*/  LEA R2, P1, R10, UR4, 0x1 ;  /* 0x000000040a027c11 */ /* 0x000fe2000f8208ff */
[-C--:B------:R-:W-:Y:S01]  /*9420*/  FMUL R121, R121, R0.reuse ;  /* 0x0000000079797220 */ /* 0x080fe20000400000 */
[----:B------:R-:W-:Y:S01]  /*9430*/  ISETP.GT.AND P5, PT, R7, 0x1, PT ;  /* 0x000000010700780c */ /* 0x000fe20003fa4270 */
[----:B------:R-:W-:Y:S01]  /*9440*/  FMUL R122, R122, R0 ;  /* 0x000000007a7a7220 */ /* 0x000fe20000400000 */
[----:B------:R-:W-:Y:S01]  /*9450*/  F2FP.BF16.F32.PACK_AB R120, RZ, R120 ;  /* 0x00000078ff78723e */ /* 0x000fe200000010ff */
[-C--:B------:R-:W-:Y:S01]  /*9460*/  FMUL R123, R123, R0.reuse ;  /* 0x000000007b7b7220 */ /* 0x080fe20000400000 */
[----:B------:R-:W-:Y:S01]  /*9470*/  LEA.HI.X R3, R10, UR5, R155, 0x1, P1 ;  /* 0x000000050a037c11 */ /* 0x000fe200088f0c9b */
[-C--:B------:R-:W-:Y:S01]  /*9480*/  FMUL R124, R124, R0.reuse ;  /* 0x000000007c7c7220 */ /* 0x080fe20000400000 */
[----:B------:R-:W-:Y:S01]  /*9490*/  ISETP.GT.AND P1, PT, R5, RZ, P5 ;  /* 0x000000ff0500720c */ /* 0x000fe20002f24270 */
[-C--:B------:R-:W-:Y:S01]  /*94a0*/  FMUL R125, R125, R0.reuse ;  /* 0x000000007d7d7220 */ /* 0x080fe20000400000 */
[C---:B------:R-:W-:Y:S01]  /*94b0*/  ISETP.GT.AND P3, PT, R5.reuse, 0x8, P4 ;  /* 0x000000080500780c */ /* 0x040fe20002764270 */
[----:B------:R0:W-:Y:S01]  /*94c0*/  @P0 STG.E.U16 desc[UR12][R2.64], R120 ;  /* 0x0000007802000986 */ /* 0x0001e2000c10150c */
[----:B------:R-:W-:Y:S01]  /*94d0*/  ISETP.GT.AND P0, PT, R5, 0x8, P5 ;  /* 0x000000080500780c */ /* 0x000fe20002f04270 */
[-C--:B------:R-:W-:Y:S01]  /*94e0*/  FMUL R126, R126, R0.reuse ;  /* 0x000000007e7e7220 */ /* 0x080fe20000400000 */
[----:B------:R-:W-:Y:S01]  /*94f0*/  SHF.L.U64.HI R11, R9, 0x1, R8 ;  /* 0x00000001090b7819 */ /* 0x000fe20000010208 */
[----:B------:R-:W-:Y:S01]  /*9500*/  FMUL R127, R127, R0 ;  /* 0x000000007f7f7220 */ /* 0x000fe20000400000 */
[----:B------:R-:W-:Y:S01]  /*9510*/  LEA R8, P2, R9, R2, 0x1 ;  /* 0x0000000209087211 */ /* 0x000fe200078408ff */
[-C--:B------:R-:W-:Y:S01]  /*9520*/  FMUL R128, R128, R0.reuse ;  /* 0x0000000080807220 */ /* 0x080fe20000400000 */
[----:B------:R-:W-:Y:S01]  /*9530*/  F2FP.BF16.F32.PACK_AB R121, RZ, R121 ;  /* 0x00000079ff79723e */ /* 0x000fe200000010ff */
[----:B------:R-:W-:Y:S01]  /*9540*/  FMUL R129, R129, R0 ;  /* 0x0000000081817220 */ /* 0x000fe20000400000 */
[----:B------:R-:W-:Y:S01]  /*9550*/  F2FP.BF16.F32.PACK_AB R122, RZ, R122 ;  /* 0x0000007aff7a723e */ /* 0x000fe200000010ff */
[----:B------:R-:W-:Y:S01]  /*9560*/  IMAD.X R9, R11, 0x1, R3, P2 ;  /* 0x000000010b097824 */ /* 0x000fe200010e0603 */
[----:B------:R-:W-:Y:S01]  /*9570*/  F2FP.BF16.F32.PACK_AB R123, RZ, R123 ;  /* 0x0000007bff7b723e */ /* 0x000fe200000010ff */
[----:B------:R1:W-:Y:S01]  /*9580*/  @P1 STG.E.U16 desc[UR12][R2.64+0x2], R121 ;  /* 0x0000027902001986 */ /* 0x0003e2000c10150c */
[C---:B------:R-:W-:Y:S01]  /*9590*/  ISETP.GT.AND P6, PT, R7.reuse, 0x8, PT ;  /* 0x000000080700780c */ /* 0x040fe20003fc4270 */
[-C--:B------:R-:W-:Y:S01]  /*95a0*/  FMUL R130, R130, R0.reuse ;  /* 0x0000000082827220 */ /* 0x080fe20000400000 */
[----:B------:R-:W-:Y:S01]  /*95b0*/  ISETP.GT.AND P5, PT, R7, 0x9, PT ;  /* 0x000000090700780c */ /* 0x000fe20003fa4270 */
[----:B------:R-:W-:Y:S01]  /*95c0*/  @P3 STG.E.U16 desc[UR12][R8.64], R122 ;  /* 0x0000007a08003986 */ /* 0x000fe2000c10150c */
[----:B------:R-:W-:Y:S01]  /*95d0*/  ISETP.GT.AND P1, PT, R5, RZ, P6 ;  /* 0x000000ff0500720c */ /* 0x000fe20003724270 */
[----:B------:R-:W-:Y:S01]  /*95e0*/  FMUL R131, R131, R0 ;  /* 0x0000000083837220 */ /* 0x000fe20000400000 */
[C---:B------:R-:W-:Y:S01]  /*95f0*/  ISETP.GT.AND P2, PT, R5.reuse, RZ, P5 ;  /* 0x000000ff0500720c */ /* 0x040fe20002f44270 */
[----:B------:R-:W-:Y:S01]  /*9600*/  @P0 STG.E.U16 desc[UR12][R8.64+0x2], R123 ;  /* 0x0000027b08000986 */ /* 0x000fe2000c10150c */
[----:B------:R-:W-:Y:S01]  /*9610*/  ISETP.GT.AND P0, PT, R5, 0x8, P6 ;  /* 0x000000080500780c */ /* 0x000fe20003704270 */
[----:B------:R-:W-:Y:S01]  /*9620*/  IMAD.SHL.U32 R13, R14, 0x80, RZ ;  /* 0x000000800e0d7824 */ /* 0x000fe200078e00ff */
[----:B------:R-:W-:Y:S01]  /*9630*/  F2FP.BF16.F32.PACK_AB R124, RZ, R124 ;  /* 0x0000007cff7c723e */ /* 0x000fe200000010ff */
[-C--:B------:R-:W-:Y:S01]  /*9640*/  FMUL R132, R132, R0.reuse ;  /* 0x0000000084847220 */ /* 0x080fe20000400000 */
[----:B------:R-:W-:Y:S01]  /*9650*/  F2FP.BF16.F32.PACK_AB R125, RZ, R125 ;  /* 0x0000007dff7d723e */ /* 0x000fe200000010ff */
[----:B------:R-:W-:Y:S01]  /*9660*/  FMUL R133, R133, R0 ;  /* 0x0000000085857220 */ /* 0x000fe20000400000 */
[----:B------:R-:W-:Y:S01]  /*9670*/  F2FP.BF16.F32.PACK_AB R126, RZ, R126 ;  /* 0x0000007eff7e723e */ /* 0x000fe200000010ff */
[-C--:B------:R-:W-:Y:S01]  /*9680*/  FMUL R134, R134, R0.reuse ;  /* 0x0000000086867220 */ /* 0x080fe20000400000 */
[----:B------:R-:W-:Y:S01]  /*9690*/  ISETP.GT.AND P3, PT, R7, 0x10, PT ;  /* 0x000000100700780c */ /* 0x000fe20003f64270 */
[----:B------:R-:W-:Y:S01]  /*96a0*/  @P1 STG.E.U16 desc[UR12][R2.64+0x10], R124 ;  /* 0x0000107c02001986 */ /* 0x000fe2000c10150c */
[----:B------:R-:W-:Y:S01]  /*96b0*/  ISETP.GT.AND P1, PT, R5, 0x8, P5 ;  /* 0x000000080500780c */ /* 0x000fe20002f24270 */
[----:B------:R-:W-:Y:S01]  /*96c0*/  FMUL R135, R135, R0 ;  /* 0x0000000087877220 */ /* 0x000fe20000400000 */
[----:B------:R-:W-:Y:S01]  /*96d0*/  F2FP.BF16.F32.PACK_AB R127, RZ, R127 ;  /* 0x0000007fff7f723e */ /* 0x000fe200000010ff */
[----:B------:R-:W-:Y:S01]  /*96e0*/  @P2 STG.E.U16 desc[UR12][R2.64+0x12], R125 ;  /* 0x0000127d02002986 */ /* 0x000fe2000c10150c */
[----:B------:R-:W-:Y:S01]  /*96f0*/  F2FP.BF16.F32.PACK_AB R128, RZ, R128 ;  /* 0x00000080ff80723e */ /* 0x000fe200000010ff */
[-C--:B------:R-:W-:Y:S01]  /*9700*/  FMUL R136, R136, R0.reuse ;  /* 0x0000000088887220 */ /* 0x080fe20000400000 */
[----:B------:R-:W-:Y:S01]  /*9710*/  ISETP.GT.AND P2, PT, R7, 0x11, PT ;  /* 0x000000110700780c */ /* 0x000fe20003f44270 */
[----:B------:R-:W-:Y:S01]  /*9720*/  @P0 STG.E.U16 desc[UR12][R8.64+0x10], R126 ;  /* 0x0000107e08000986 */ /* 0x000fe2000c10150c */
[----:B------:R-:W-:Y:S01]  /*9730*/  ISETP.GT.AND P0, PT, R5, RZ, P3 ;  /* 0x000000ff0500720c */ /* 0x000fe20001f04270 */
[-C--:B------:R-:W-:Y:S01]  /*9740*/  FMUL R137, R137, R0.reuse ;  /* 0x0000000089897220 */ /* 0x080fe20000400000 */
[----:B------:R-:W-:Y:S01]  /*9750*/  F2FP.BF16.F32.PACK_AB R129, RZ, R129 ;  /* 0x00000081ff81723e */ /* 0x000fe200000010ff */
[----:B------:R-:W-:Y:S01]  /*9760*/  FMUL R138, R138, R0 ;  /* 0x000000008a8a7220 */ /* 0x000fe20000400000 */
[----:B------:R-:W-:Y:S01]  /*9770*/  F2FP.BF16.F32.PACK_AB R130, RZ, R130 ;  /* 0x00000082ff82723e */ /* 0x000fe200000010ff */
[----:B------:R-:W-:Y:S01]  /*9780*/  @P1 STG.E.U16 desc[UR12][R8.64+0x12], R127 ;  /* 0x0000127f08001986 */ /* 0x000fe2000c10150c */
[----:B------:R-:W-:Y:S01]  /*9790*/  F2FP.BF16.F32.PACK_AB R131, RZ, R131 ;  /* 0x00000083ff83723e */ /* 0x000fe200000010ff */
[-C--:B------:R-:W-:Y:S01]  /*97a0*/  FMUL R139, R139, R0.reuse ;  /* 0x000000008b8b7220 */ /* 0x080fe20000400000 */
[----:B------:R-:W-:Y:S01]  /*97b0*/  SHF.L.U64.HI R15, R14, 0x7, R15 ;  /* 0x000000070e0f7819 */ /* 0x000fe2000001020f */
[-C--:B------:R-:W-:Y:S01]  /*97c0*/  FMUL R140, R140, R0.reuse ;  /* 0x000000008c8c7220 */ /* 0x080fe20000400000 */
[----:B------:R-:W-:Y:S01]  /*97d0*/  LOP3.LUT R17, R13, 0x2, RZ, 0xfc, !PT ;  /* 0x000000020d117812 */ /* 0x000fe200078efcff */
[----:B------:R-:W-:Y:S01]  /*97e0*/  FMUL R141, R141, R0 ;  /* 0x000000008d8d7220 */ /* 0x000fe20000400000 */
[----:B------:R-:W-:Y:S01]  /*97f0*/  F2FP.BF16.F32.PACK_AB R132, RZ, R132 ;  /* 0x00000084ff84723e */ /* 0x000fe200000010ff */
[----:B------:R2:W-:Y:S01]  /*9800*/  @P0 STG.E.U16 desc[UR12][R2.64+0x20], R128 ;  /* 0x0000208002000986 */ /* 0x0005e2000c10150c */
[----:B------:R-:W-:Y:S01]  /*9810*/  ISETP.GT.AND P0, PT, R5, RZ, P2 ;  /* 0x000000ff0500720c */ /* 0x000fe20001704270 */
[-C--:B------:R-:W-:Y:S01]  /*9820*/  FMUL R142, R142, R0.reuse ;  /* 0x000000008e8e7220 */ /* 0x080fe20000400000 */
[----:B------:R-:W-:Y:S01]  /*9830*/  ISETP.GT.AND P1, PT, R7, 0x19, PT ;  /* 0x000000190700780c */ /* 0x000fe20003f24270 */
[-C--:B------:R-:W-:Y:S01]  /*9840*/  FMUL R143, R143, R0.reuse ;  /* 0x000000008f8f7220 */ /* 0x080fe20000400000 */
[----:B------:R-:W-:Y:S01]  /*9850*/  F2FP.BF16.F32.PACK_AB R133, RZ, R133 ;  /* 0x00000085ff85723e */ /* 0x000fe200000010ff */
[----:B------:R-:W-:Y:S01]  /*9860*/  FMUL R144, R144, R0 ;  /* 0x0000000090907220 */ /* 0x000fe20000400000 */
[----:B------:R-:W-:Y:S01]  /*9870*/  F2FP.BF16.F32.PACK_AB R134, RZ, R134 ;  /* 0x00000086ff86723e */ /* 0x000fe200000010ff */
[-C--:B------:R-:W-:Y:S01]  /*9880*/  FMUL R145, R145, R0.reuse ;  /* 0x0000000091917220 */ /* 0x080fe20000400000 */
[----:B------:R-:W-:Y:S01]  /*9890*/  F2FP.BF16.F32.PACK_AB R135, RZ, R135 ;  /* 0x00000087ff87723e */ /* 0x000fe200000010ff */
[----:B------:R-:W-:Y:S01]  /*98a0*/  FMUL R146, R146, R0 ;  /* 0x0000000092927220 */ /* 0x000fe20000400000 */
[----:B------:R-:W-:Y:S01]  /*98b0*/  F2FP.BF16.F32.PACK_AB R136, RZ, R136 ;  /* 0x00000088ff88723e */ /* 0x000fe200000010ff */
[-C--:B------:R-:W-:Y:S01]  /*98c0*/  FMUL R147, R147, R0.reuse ;  /* 0x0000000093937220 */ /* 0x080fe20000400000 */
[----:B------:R-:W-:Y:S01]  /*98d0*/  F2FP.BF16.F32.PACK_AB R137, RZ, R137 ;  /* 0x00000089ff89723e */ /* 0x000fe200000010ff */
[----:B------:R3:W-:Y:S01]  /*98e0*/  @P0 STG.E.U16 desc[UR12][R2.64+0x22], R129 ;  /* 0x0000228102000986 */ /* 0x0007e2000c10150c */
[----:B------:R-:W-:Y:S01]  /*98f0*/  ISETP.GT.AND P0, PT, R5, 0x8, P3 ;  /* 0x000000080500780c */ /* 0x000fe20001f04270 */
[----:B------:R-:W-:Y:S01]  /*9900*/  FMUL R148, R148, R0 ;  /* 0x0000000094947220 */ /* 0x000fe20000400000 */
[----:B------:R-:W-:Y:S01]  /*9910*/  F2FP.BF16.F32.PACK_AB R138, RZ, R138 ;  /* 0x0000008aff8a723e */ /* 0x000fe200000010ff */
[-C--:B------:R-:W-:Y:S01]  /*9920*/  FMUL R149, R149, R0.reuse ;  /* 0x0000000095957220 */ /* 0x080fe20000400000 */
[----:B------:R-:W-:Y:S01]  /*9930*/  F2FP.BF16.F32.PACK_AB R139, RZ, R139 ;  /* 0x0000008bff8b723e */ /* 0x000fe200000010ff */
[----:B------:R-:W-:Y:S01]  /*9940*/  FMUL R150, R150, R0 ;  /* 0x0000000096967220 */ /* 0x000fe20000400000 */
[----:B------:R-:W-:Y:S01]  /*9950*/  F2FP.BF16.F32.PACK_AB R140, RZ, R140 ;  /* 0x0000008cff8c723e */ /* 0x000fe200000010ff */
[-C--:B------:R-:W-:Y:S01]  /*9960*/  FMUL R151, R151, R0.reuse ;  /* 0x0000000097977220 */ /* 0x080fe20000400000 */
[----:B------:R-:W-:Y:S01]  /*9970*/  ISETP.GT.AND P5, PT, R7, 0x29, PT ;  /* 0x000000290700780c */ /* 0x000fe20003fa4270 */
[-C--:B------:R-:W-:Y:S01]  /*9980*/  FMUL R88, R88, R0.reuse ;  /* 0x0000000058587220 */ /* 0x080fe20000400000 */
[----:B------:R-:W-:Y:S01]  /*9990*/  F2FP.BF16.F32.PACK_AB R141, RZ, R141 ;  /* 0x0000008dff8d723e */ /* 0x000fe200000010ff */
[----:B------:R-:W-:Y:S01]  /*99a0*/  FMUL R89, R89, R0 ;  /* 0x0000000059597220 */ /* 0x000fe20000400000 */
[----:B------:R-:W-:Y:S01]  /*99b0*/  F2FP.BF16.F32.PACK_AB R142, RZ, R142 ;  /* 0x0000008eff8e723e */ /* 0x000fe200000010ff */
[----:B------:R-:W-:Y:S01]  /*99c0*/  @P0 STG.E.U16 desc[UR12][R8.64+0x20], R130 ;  /* 0x0000208208000986 */ /* 0x000fe2000c10150c */
[----:B------:R-:W-:Y:S01]  /*99d0*/  ISETP.GT.AND P0, PT, R5, 0x8, P2 ;  /* 0x000000080500780c */ /* 0x000fe20001704270 */
[-C--:B------:R-:W-:Y:S01]  /*99e0*/  FMUL R90, R90, R0.reuse ;  /* 0x000000005a5a7220 */ /* 0x080fe20000400000 */
[----:B------:R-:W-:Y:S01]  /*99f0*/  ISETP.GT.AND P2, PT, R7, 0x18, PT ;  /* 0x000000180700780c */ /* 0x000fe20003f44270 */
[-C--:B------:R-:W-:Y:S01]  /*9a00*/  FMUL R91, R91, R0.reuse ;  /* 0x000000005b5b7220 */ /* 0x080fe20000400000 */
[----:B------:R-:W-:Y:S01]  /*9a10*/  F2FP.BF16.F32.PACK_AB R143, RZ, R143 ;  /* 0x0000008fff8f723e */ /* 0x000fe200000010ff */
[-C--:B------:R-:W-:Y:S01]  /*9a20*/  FMUL R92, R92, R0.reuse ;  /* 0x000000005c5c7220 */ /* 0x080fe20000400000 */
[----:B------:R-:W-:Y:S01]  /*9a30*/  ISETP.GT.AND P3, PT, R7, 0x30, PT ;  /* 0x000000300700780c */ /* 0x000fe20003f64270 */
[----:B------:R-:W-:Y:S01]  /*9a40*/  FMUL R93, R93, R0 ;  /* 0x000000005d5d7220 */ /* 0x000fe20000400000 */
[----:B------:R-:W-:Y:S01]  /*9a50*/  F2FP.BF16.F32.PACK_AB R144, RZ, R144 ;  /* 0x00000090ff90723e */ /* 0x000fe200000010ff */
[-C--:B------:R-:W-:Y:S01]  /*9a60*/  FMUL R94, R94, R0.reuse ;  /* 0x000000005e5e7220 */ /* 0x080fe20000400000 */
[----:B------:R-:W-:Y:S01]  /*9a70*/  F2FP.BF16.F32.PACK_AB R145, RZ, R145 ;  /* 0x00000091ff91723e */ /* 0x000fe200000010ff */
[----:B------:R-:W-:Y:S01]  /*9a80*/  FMUL R95, R95, R0 ;  /* 0x000000005f5f7220 */ /* 0x000fe20000400000 */
[----:B------:R-:W-:Y:S01]  /*9a90*/  F2FP.BF16.F32.PACK_AB R146, RZ, R146 ;  /* 0x00000092ff92723e */ /* 0x000fe200000010ff */
[----:B------:R-:W-:Y:S01]  /*9aa0*/  @P0 STG.E.U16 desc[UR12][R8.64+0x22], R131 ;  /* 0x0000228308000986 */ /* 0x000fe2000c10150c */
[----:B------:R-:W-:Y:S01]  /*9ab0*/  IADD3 R10, P0, R13, R2, RZ ;  /* 0x000000020d0a7210 */ /* 0x000fe20007f1e0ff */
[-C--:B------:R-:W-:Y:S01]  /*9ac0*/  FMUL R96, R96, R0.reuse ;  /* 0x0000000060607220 */ /* 0x080fe20000400000 */
[----:B------:R-:W-:Y:S01]  /*9ad0*/  F2FP.BF16.F32.PACK_AB R147, RZ, R147 ;  /* 0x00000093ff93723e */ /* 0x000fe200000010ff */
[----:B------:R-:W-:Y:S01]  /*9ae0*/  FMUL R97, R97, R0 ;  /* 0x0000000061617220 */ /* 0x000fe20000400000 */
[----:B------:R-:W-:Y:S01]  /*9af0*/  F2FP.BF16.F32.PACK_AB R148, RZ, R148 ;  /* 0x00000094ff94723e */ /* 0x000fe200000010ff */
[--C-:B------:R-:W-:Y:S01]  /*9b00*/  IMAD.X R11, R15, 0x1, R3.reuse, P0 ;  /* 0x000000010f0b7824 */ /* 0x100fe200000e0603 */
[----:B0-----:R-:W-:Y:S01]  /*9b10*/  IADD3 R120, P0, R17, R2, RZ ;  /* 0x0000000211787210 */ /* 0x001fe20007f1e0ff */
[-C--:B------:R-:W-:Y:S01]  /*9b20*/  FMUL R98, R98, R0.reuse ;  /* 0x0000000062627220 */ /* 0x080fe20000400000 */
[----:B------:R-:W-:Y:S01]  /*9b30*/  F2FP.BF16.F32.PACK_AB R149, RZ, R149 ;  /* 0x00000095ff95723e */ /* 0x000fe200000010ff */
[----:B------:R-:W-:Y:S01]  /*9b40*/  FMUL R99, R99, R0 ;  /* 0x0000000063637220 */ /* 0x000fe20000400000 */
[----:B------:R-:W-:Y:S01]  /*9b50*/  F2FP.BF16.F32.PACK_AB R150, RZ, R150 ;  /* 0x00000096ff96723e */ /* 0x000fe200000010ff */
[----:B-1----:R-:W-:Y:S01]  /*9b60*/  IMAD.X R121, R15, 0x1, R3, P0 ;  /* 0x000000010f797824 */ /* 0x002fe200000e0603 */
[----:B------:R-:W-:Y:S01]  /*9b70*/  ISETP.GT.AND P0, PT, R5, RZ, P2 ;  /* 0x000000ff0500720c */ /* 0x000fe20001704270 */
[-C--:B------:R-:W-:Y:S01]  /*9b80*/  FMUL R100, R100, R0.reuse ;  /* 0x0000000064647220 */ /* 0x080fe20000400000 */
[----:B------:R-:W-:Y:S01]  /*9b90*/  F2FP.BF16.F32.PACK_AB R151, RZ, R151 ;  /* 0x00000097ff97723e */ /* 0x000fe200000010ff */
[-C--:B------:R-:W-:Y:S01]  /*9ba0*/  FMUL R101, R101, R0.reuse ;  /* 0x0000000065657220 */ /* 0x080fe20000400000 */
[----:B------:R-:W-:Y:S01]  /*9bb0*/  LOP3.LUT R21, R13, 0x10, RZ, 0xfc, !PT ;  /* 0x000000100d157812 */ /* 0x000fe200078efcff */
[----:B------:R-:W-:Y:S01]  /*9bc0*/  FMUL R102, R102, R0 ;  /* 0x0000000066667220 */ /* 0x000fe20000400000 */
[----:B------:R-:W-:Y:S01]  /*9bd0*/  F2FP.BF16.F32.PACK_AB R88, RZ, R88 ;  /* 0x00000058ff58723e */ /* 0x000fe200000010ff */
[-C--:B------:R-:W-:Y:S01]  /*9be0*/  FMUL R103, R103, R0.reuse ;  /* 0x0000000067677220 */ /* 0x080fe20000400000 */
[----:B------:R-:W-:Y:S01]  /*9bf0*/  LOP3.LUT R23, R13, 0x12, RZ, 0xfc, !PT ;  /* 0x000000120d177812 */ /* 0x000fe200078efcff */
[-C--:B------:R-:W-:Y:S01]  /*9c00*/  FMUL R104, R104, R0.reuse ;  /* 0x0000000068687220 */ /* 0x080fe20000400000 */
[----:B------:R-:W-:Y:S01]  /*9c10*/  F2FP.BF16.F32.PACK_AB R89, RZ, R89 ;  /* 0x00000059ff59723e */ /* 0x000fe200000010ff */
[----:B------:R-:W-:Y:S01]  /*9c20*/  FMUL R105, R105, R0 ;  /* 0x0000000069697220 */ /* 0x000fe20000400000 */
[----:B------:R-:W-:Y:S01]  /*9c30*/  F2FP.BF16.F32.PACK_AB R90, RZ, R90 ;  /* 0x0000005aff5a723e */ /* 0x000fe200000010ff */
[----:B------:R-:W-:Y:S01]  /*9c40*/  @P0 STG.E.U16 desc[UR12][R2.64+0x30], R132 ;  /* 0x0000308402000986 */ /* 0x000fe2000c10150c */
[----:B------:R-:W-:Y:S01]  /*9c50*/  ISETP.GT.AND P0, PT, R5, RZ, P1 ;  /* 0x000000ff0500720c */ /* 0x000fe20000f04270 */
[-C--:B------:R-:W-:Y:S01]  /*9c60*/  FMUL R106, R106, R0.reuse ;  /* 0x000000006a6a7220 */ /* 0x080fe20000400000 */
[----:B------:R-:W-:Y:S01]  /*9c70*/  F2FP.BF16.F32.PACK_AB R91, RZ, R91 ;  /* 0x0000005bff5b723e */ /* 0x000fe200000010ff */
[----:B------:R-:W-:Y:S01]  /*9c80*/  FMUL R107, R107, R0 ;  /* 0x000000006b6b7220 */ /* 0x000fe20000400000 */
[----:B------:R-:W-:Y:S01]  /*9c90*/  F2FP.BF16.F32.PACK_AB R92, RZ, R92 ;  /* 0x0000005cff5c723e */ /* 0x000fe200000010ff */
[-C--:B------:R-:W-:Y:S01]  /*9ca0*/  FMUL R108, R108, R0.reuse ;  /* 0x000000006c6c7220 */ /* 0x080fe20000400000 */
[----:B------:R-:W-:Y:S01]  /*9cb0*/  PRMT R4, R91, 0x7610, R4 ;  /* 0x000076105b047816 */ /* 0x000fe20000000004 */
[-C--:B------:R-:W-:Y:S01]  /*9cc0*/  FMUL R109, R109, R0.reuse ;  /* 0x000000006d6d7220 */ /* 0x080fe20000400000 */
[----:B------:R-:W-:Y:S01]  /*9cd0*/  LOP3.LUT R91, R13, 0x22, RZ, 0xfc, !PT ;  /* 0x000000220d5b7812 */ /* 0x000fe200078efcff */
        /* <DEDUP_REMOVED lines=18> */
[----:B------:R-:W-:Y:S01]  /*9e00*/  @P0 STG.E.U16 desc[UR12][R8.64+0x30], R134 ;  /* 0x0000308608000986 */ /* 0x000fe2000c10150c */
[----:B------:R-:W-:Y:S01]  /*9e10*/  ISETP.GT.AND P0, PT, R5, 0x8, P1 ;  /* 0x000000080500780c */ /* 0x000fe20000f04270 */
        /* <DEDUP_REMOVED lines=125> */
[----:B------:R-:W-:Y:S01]  /*a5f0*/  ISETP.GT.AND P0, PT, R5, RZ, P3 ;  /* 0x000000ff0500720c */ /* 0x000fe20001f04270 */
        /* <DEDUP_REMOVED lines=24> */
[----:B------:R-:W-:Y:S01]  /*a780*/  FMUL R0, R55, R0 ;  /* 0x0000000037007220 */ /* 0x000fe20000400000 */
[----:B------:R-:W-:Y:S01]  /*a790*/  F2FP.BF16.F32.PACK_AB R33, RZ, R33 ;  /* 0x00000021ff21723e */ /* 0x000fe200000010ff */
[----:B------:R-:W-:Y:S01]  /*a7a0*/  @P0 STG.E.U16 desc[UR12][R2.64+0x62], R145 ;  /* 0x0000629102000986 */ /* 0x000fe2000c10150c */
[----:B------:R-:W-:-:S02]  /*a7b0*/  ISETP.GT.AND P0, PT, R5, 0x8, P3 ;  /* 0x000000080500780c */ /* 0x000fc40001f04270 */
[----:B------:R-:W-:Y:S02]  /*a7c0*/  F2FP.BF16.F32.PACK_AB R34, RZ, R34 ;  /* 0x00000022ff22723e */ /* 0x000fe400000010ff */
[----:B------:R-:W-:Y:S02]  /*a7d0*/  F2FP.BF16.F32.PACK_AB R35, RZ, R35 ;  /* 0x00000023ff23723e */ /* 0x000fe400000010ff */
[----:B------:R-:W-:Y:S02]  /*a7e0*/  F2FP.BF16.F32.PACK_AB R36, RZ, R36 ;  /* 0x00000024ff24723e */ /* 0x000fe400000010ff */
[----:B------:R-:W-:Y:S02]  /*a7f0*/  F2FP.BF16.F32.PACK_AB R37, RZ, R37 ;  /* 0x00000025ff25723e */ /* 0x000fe400000010ff */
[----:B------:R-:W-:Y:S02]  /*a800*/  F2FP.BF16.F32.PACK_AB R38, RZ, R38 ;  /* 0x00000026ff26723e */ /* 0x000fe400000010ff */
        /* <DEDUP_REMOVED lines=10> */
[----:B------:R-:W-:-:S02]  /*a8b0*/  ISETP.GT.AND P0, PT, R5, RZ, P2 ;  /* 0x000000ff0500720c */ /* 0x000fc40001704270 */
[----:B------:R-:W-:Y:S02]  /*a8c0*/  F2FP.BF16.F32.PACK_AB R46, RZ, R46 ;  /* 0x0000002eff2e723e */ /* 0x000fe400000010ff */
[----:B------:R-:W-:Y:S02]  /*a8d0*/  F2FP.BF16.F32.PACK_AB R47, RZ, R47 ;  /* 0x0000002fff2f723e */ /* 0x000fe400000010ff */
[----:B------:R-:W-:Y:S02]  /*a8e0*/  F2FP.BF16.F32.PACK_AB R48, RZ, R48 ;  /* 0x00000030ff30723e */ /* 0x000fe400000010ff */
[----:B------:R-:W-:Y:S02]  /*a8f0*/  F2FP.BF16.F32.PACK_AB R49, RZ, R49 ;  /* 0x00000031ff31723e */ /* 0x000fe400000010ff */
[----:B------:R-:W-:Y:S02]  /*a900*/  F2FP.BF16.F32.PACK_AB R50, RZ, R50 ;  /* 0x00000032ff32723e */ /* 0x000fe400000010ff */
[----:B------:R-:W-:Y:S01]  /*a910*/  F2FP.BF16.F32.PACK_AB R51, RZ, R51 ;  /* 0x00000033ff33723e */ /* 0x000fe200000010ff */
[----:B------:R-:W-:Y:S01]  /*a920*/  @P0 STG.E.U16 desc[UR12][R2.64+0x70], R148 ;  /* 0x0000709402000986 */ /* 0x000fe2000c10150c */
[----:B------:R-:W-:-:S02]  /*a930*/  ISETP.GT.AND P0, PT, R7, 0x39, PT ;  /* 0x000000390700780c */ /* 0x000fc40003f04270 */
[----:B------:R-:W-:Y:S02]  /*a940*/  F2FP.BF16.F32.PACK_AB R52, RZ, R52 ;  /* 0x00000034ff34723e */ /* 0x000fe400000010ff */
[----:B------:R-:W-:Y:S02]  /*a950*/  ISETP.GT.AND P6, PT, R5, RZ, P0 ;  /* 0x000000ff0500720c */ /* 0x000fe400007c4270 */
[----:B------:R-:W-:Y:S02]  /*a960*/  F2FP.BF16.F32.PACK_AB R53, RZ, R53 ;  /* 0x00000035ff35723e */ /* 0x000fe400000010ff */
[----:B------:R-:W-:-:S09]  /*a970*/  F2FP.BF16.F32.PACK_AB R54, RZ, R54 ;  /* 0x00000036ff36723e */ /* 0x000fd200000010ff */
[----:B------:R-:W-:Y:S01]  /*a980*/  @P6 STG.E.U16 desc[UR12][R2.64+0x72], R149 ;  /* 0x0000729502006986 */ /* 0x000fe2000c10150c */
[----:B------:R-:W-:-:S13]  /*a990*/  ISETP.GT.AND P6, PT, R5, 0x8, P2 ;  /* 0x000000080500780c */ /* 0x000fda00017c4270 */
[----:B------:R-:W-:Y:S01]  /*a9a0*/  @P6 STG.E.U16 desc[UR12][R8.64+0x70], R150 ;  /* 0x0000709608006986 */ /* 0x000fe2000c10150c */
[----:B------:R-:W-:-:S13]  /*a9b0*/  ISETP.GT.AND P6, PT, R5, 0x8, P0 ;  /* 0x000000080500780c */ /* 0x000fda00007c4270 */
[----:B------:R-:W-:Y:S01]  /*a9c0*/  @P6 STG.E.U16 desc[UR12][R8.64+0x72], R151 ;  /* 0x0000729708006986 */ /* 0x000fe2000c10150c */
[----:B--2---:R-:W-:-:S05]  /*a9d0*/  IADD3 R128, P6, R21, R2, RZ ;  /* 0x0000000215807210 */ /* 0x004fca0007fde0ff */
[----:B---3--:R-:W-:Y:S01]  /*a9e0*/  IMAD.X R129, R15, 0x1, R3, P6 ;  /* 0x000000010f817824 */ /* 0x008fe200030e0603 */
[----:B------:R-:W-:-:S13]  /*a9f0*/  ISETP.GT.AND P6, PT, R5, 0x40, P4 ;  /* 0x000000400500780c */ /* 0x000fda00027c4270 */
[----:B------:R-:W-:Y:S01]  /*aa00*/  @P6 STG.E.U16 desc[UR12][R10.64], R88 ;  /* 0x000000580a006986 */ /* 0x000fe2000c10150c */
[----:B------:R-:W-:-:S05]  /*aa10*/  IADD3 R122, P6, R23, R2, RZ ;  /* 0x00000002177a7210 */ /* 0x000fca0007fde0ff */
[----:B------:R-:W-:Y:S01]  /*aa20*/  IMAD.X R123, R15, 0x1, R3, P6 ;  /* 0x000000010f7b7824 */ /* 0x000fe200030e0603 */
[----:B------:R-:W-:-:S04]  /*aa30*/  ISETP.GT.AND P6, PT, R7, 0x1, PT ;  /* 0x000000010700780c */ /* 0x000fc80003fc4270 */
[----:B------:R-:W-:-:S13]  /*aa40*/  ISETP.GT.AND P6, PT, R5, 0x40, P6 ;  /* 0x000000400500780c */ /* 0x000fda00037c4270 */
[----:B------:R0:W-:Y:S01]  /*aa50*/  @P6 STG.E.U16 desc[UR12][R120.64], R89 ;  /* 0x0000005978006986 */ /* 0x0001e2000c10150c */
[----:B------:R-:W-:-:S05]  /*aa60*/  IADD3 R18, P6, R13, R8, RZ ;  /* 0x000000080d127210 */ /* 0x000fca0007fde0ff */
[----:B------:R-:W-:Y:S01]  /*aa70*/  IMAD.X R19, R15, 0x1, R9, P6 ;  /* 0x000000010f137824 */ /* 0x000fe200030e0609 */
[----:B------:R-:W-:Y:S02]  /*aa80*/  ISETP.GT.AND P6, PT, R5, 0x48, P4 ;  /* 0x000000480500780c */ /* 0x000fe400027c4270 */
[----:B0-----:R-:W-:-:S11]  /*aa90*/  LOP3.LUT R89, R13, 0x20, RZ, 0xfc, !PT ;  /* 0x000000200d597812 */ /* 0x001fd600078efcff */
        /* <DEDUP_REMOVED lines=8> */
[----:B------:R-:W-:-:S04]  /*ab20*/  ISETP.GT.AND P6, PT, R7, 0x8, PT ;  /* 0x000000080700780c */ /* 0x000fc80003fc4270 */
[----:B------:R-:W-:Y:S02]  /*ab30*/  ISETP.GT.AND P6, PT, R5, 0x40, P6 ;  /* 0x000000400500780c */ /* 0x000fe400037c4270 */
[----:B0-----:R-:W-:Y:S02]  /*ab40*/  PRMT R4, R95, 0x7610, R4 ;  /* 0x000076105f047816 */ /* 0x001fe40000000004 */
[----:B------:R-:W-:-:S09]  /*ab50*/  LOP3.LUT R95, R13, 0x32, RZ, 0xfc, !PT ;  /* 0x000000320d5f7812 */ /* 0x000fd200078efcff */
        /* <DEDUP_REMOVED lines=105> */
[----:B------:R-:W-:-:S13]  /*b1f0*/  ISETP.GT.AND P6, PT, R5, 0x48, P5 ;  /* 0x000000480500780c */ /* 0x000fda0002fc4270 */
[----:B------:R0:W-:Y:S01]  /*b200*/  @P6 STG.E.U16 desc[UR12][R126.64], R4 ;  /* 0x000000047e006986 */ /* 0x0001e2000c10150c */
[----:B------:R-:W-:-:S05]  /*b210*/  IADD3 R122, P6, R109, R2, RZ ;  /* 0x000000026d7a7210 */ /* 0x000fca0007fde0ff */
[----:B------:R-:W-:Y:S01]  /*b220*/  IMAD.X R123, R15, 0x1, R3, P6 ;  /* 0x000000010f7b7824 */ /* 0x000fe200030e0603 */
[----:B------:R-:W-:Y:S02]  /*b230*/  ISETP.GT.AND P6, PT, R5, 0x40, P3 ;  /* 0x000000400500780c */ /* 0x000fe40001fc4270 */
[----:B0-----:R-:W-:-:S11]  /*b240*/  PRMT R4, R114, 0x7610, R4 ;  /* 0x0000761072047816 */ /* 0x001fd60000000004 */
[----:B------:R0:W-:Y:S01]  /*b250*/  @P6 STG.E.U16 desc[UR12][R124.64], R112 ;  /* 0x000000707c006986 */ /* 0x0001e2000c10150c */
[----:B------:R-:W-:-:S05]  /*b260*/  IADD3 R128, P6, R111, R2, RZ ;  /* 0x000000026f807210 */ /* 0x000fca0007fde0ff */
[----:B------:R-:W-:Y:S01]  /*b270*/  IMAD.X R129, R15, 0x1, R3, P6 ;  /* 0x000000010f817824 */ /* 0x000fe200030e0603 */
[----:B------:R-:W-:-:S13]  /*b280*/  ISETP.GT.AND P6, PT, R5, 0x40, P1 ;  /* 0x000000400500780c */ /* 0x000fda0000fc4270 */
[----:B------:R1:W-:Y:S01]  /*b290*/  @P6 STG.E.U16 desc[UR12][R120.64], R113 ;  /* 0x0000007178006986 */ /* 0x0003e2000c10150c */
[----:B------:R-:W-:-:S05]  /*b2a0*/  IADD3 R2, P6, R105, R8, RZ ;  /* 0x0000000869027210 */ /* 0x000fca0007fde0ff */
[----:B------:R-:W-:Y:S01]  /*b2b0*/  IMAD.X R3, R15, 0x1, R9, P6 ;  /* 0x000000010f037824 */ /* 0x000fe200030e0609 */
[----:B------:R-:W-:-:S13]  /*b2c0*/  ISETP.GT.AND P6, PT, R5, 0x48, P3 ;  /* 0x000000480500780c */ /* 0x000fda0001fc4270 */
[----:B------:R-:W-:Y:S01]  /*b2d0*/  @P6 STG.E.U16 desc[UR12][R2.64], R4 ;  /* 0x0000000402006986 */ /* 0x000fe2000c10150c */
[----:B0-----:R-:W-:-:S05]  /*b2e0*/  IADD3 R112, P6, R107, R8, RZ ;  /* 0x000000086b707210 */ /* 0x001fca0007fde0ff */
[----:B-1----:R-:W-:Y:S01]  /*b2f0*/  IMAD.X R113, R15, 0x1, R9, P6 ;  /* 0x000000010f717824 */ /* 0x002fe200030e0609 */
[----:B------:R-:W-:-:S13]  /*b300*/  ISETP.GT.AND P6, PT, R5, 0x48, P1 ;  /* 0x000000480500780c */ /* 0x000fda0000fc4270 */
[----:B------:R0:W-:Y:S01]  /*b310*/  @P6 STG.E.U16 desc[UR12][R112.64], R115 ;  /* 0x0000007370006986 */ /* 0x0001e2000c10150c */
[----:B------:R-:W-:-:S05]  /*b320*/  IADD3 R114, P6, R109, R8, RZ ;  /* 0x000000086d727210 */ /* 0x000fca0007fde0ff */
[----:B0-----:R-:W-:Y:S01]  /*b330*/  IMAD.X R115, R15, 0x1, R9, P6 ;  /* 0x000000010f737824 */ /* 0x001fe200030e0609 */
[----:B------:R-:W-:-:S13]  /*b340*/  ISETP.GT.AND P6, PT, R5, 0x40, P2 ;  /* 0x000000400500780c */ /* 0x000fda00017c4270 */
        /* <DEDUP_REMOVED lines=13> */
[----:B0-----:R-:W-:-:S05]  /*b420*/  IADD3 R116, P6, R21, R10, RZ ;  /* 0x0000000a15747210 */ /* 0x001fca0007fde0ff */
[----:B-1----:R-:W-:Y:S01]  /*b430*/  IMAD.X R117, R15, 0x1, R11, P6 ;  /* 0x000000010f757824 */ /* 0x002fe200030e060b */
[----:B------:R-:W-:-:S13]  /*b440*/  ISETP.GT.AND P6, PT, R5, 0x80, P4 ;  /* 0x000000800500780c */ /* 0x000fda00027c4270 */
[----:B------:R0:W-:Y:S01]  /*b450*/  @P6 STG.E.U16 desc[UR12][R2.64], R56 ;  /* 0x0000003802006986 */ /* 0x0001e2000c10150c */
[----:B--2---:R-:W-:-:S05]  /*b460*/  IADD3 R114, P6, R23, R10, RZ ;  /* 0x0000000a17727210 */ /* 0x004fca0007fde0ff */
[----:B------:R-:W-:Y:S01]  /*b470*/  IMAD.X R115, R15, 0x1, R11, P6 ;  /* 0x000000010f737824 */ /* 0x000fe200030e060b */
[----:B------:R-:W-:-:S04]  /*b480*/  ISETP.GT.AND P6, PT, R7, 0x1, PT ;  /* 0x000000010700780c */ /* 0x000fc80003fc4270 */
[----:B------:R-:W-:-:S13]  /*b490*/  ISETP.GT.AND P6, PT, R5, 0x80, P6 ;  /* 0x000000800500780c */ /* 0x000fda00037c4270 */
[----:B------:R1:W-:Y:S01]  /*b4a0*/  @P6 STG.E.U16 desc[UR12][R112.64], R57 ;  /* 0x0000003970006986 */ /* 0x0003e2000c10150c */
[----:B---3--:R-:W-:-:S05]  /*b4b0*/  IADD3 R8, P6, R13, R18, RZ ;  /* 0x000000120d087210 */ /* 0x008fca0007fde0ff */
[----:B------:R-:W-:Y:S01]  /*b4c0*/  IMAD.X R9, R15, 0x1, R19, P6 ;  /* 0x000000010f097824 */ /* 0x000fe200030e0613 */
[----:B------:R-:W-:-:S13]  /*b4d0*/  ISETP.GT.AND P6, PT, R5, 0x88, P4 ;  /* 0x000000880500780c */ /* 0x000fda00027c4270 */
[----:B------:R-:W-:Y:S01]  /*b4e0*/  @P6 STG.E.U16 desc[UR12][R8.64], R58 ;  /* 0x0000003a08006986 */ /* 0x000fe2000c10150c */
[----:B0-----:R-:W-:-:S05]  /*b4f0*/  IADD3 R56, P6, R17, R18, RZ ;  /* 0x0000001211387210 */ /* 0x001fca0007fde0ff */
[----:B-1----:R-:W-:Y:S01]  /*b500*/  IMAD.X R57, R15, 0x1, R19, P6 ;  /* 0x000000010f397824 */ /* 0x002fe200030e0613 */
[----:B------:R-:W-:-:S04]  /*b510*/  ISETP.GT.AND P6, PT, R7, 0x1, PT ;  /* 0x000000010700780c */ /* 0x000fc80003fc4270 */
[----:B------:R-:W-:-:S13]  /*b520*/  ISETP.GT.AND P6, PT, R5, 0x88, P6 ;  /* 0x000000880500780c */ /* 0x000fda00037c4270 */
[----:B------:R0:W-:Y:S01]  /*b530*/  @P6 STG.E.U16 desc[UR12][R56.64], R59 ;  /* 0x0000003b38006986 */ /* 0x0001e2000c10150c */
        /* <DEDUP_REMOVED lines=10> */
[----:B0-----:R-:W-:-:S05]  /*b5e0*/  IADD3 R56, P6, R21, R18, RZ ;  /* 0x0000001215387210 */ /* 0x001fca0007fde0ff */
        /* <DEDUP_REMOVED lines=9> */
[----:B-1----:R-:W-:-:S05]  /*b680*/  IADD3 R60, P6, R93, R10, RZ ;  /* 0x0000000a5d3c7210 */ /* 0x002fca0007fde0ff */
[----:B--2---:R-:W-:Y:S01]  /*b690*/  IMAD.X R61, R15, 0x1, R11, P6 ;  /* 0x000000010f3d7824 */ /* 0x004fe200030e060b */
[----:B------:R-:W-:-:S04]  /*b6a0*/  ISETP.GT.AND P6, PT, R7, 0x10, PT ;  /* 0x000000100700780c */ /* 0x000fc80003fc4270 */
[----:B------:R-:W-:-:S13]  /*b6b0*/  ISETP.GT.AND P6, PT, R5, 0x80, P6 ;  /* 0x000000800500780c */ /* 0x000fda00037c4270 */
[----:B------:R1:W-:Y:S01]  /*b6c0*/  @P6 STG.E.U16 desc[UR12][R112.64], R64 ;  /* 0x0000004070006986 */ /* 0x0003e2000c10150c */
[----:B0-----:R-:W-:-:S05]  /*b6d0*/  IADD3 R62, P6, R95, R10, RZ ;  /* 0x0000000a5f3e7210 */ /* 0x001fca0007fde0ff */
[----:B---3--:R-:W-:Y:S01]  /*b6e0*/  IMAD.X R63, R15, 0x1, R11, P6 ;  /* 0x000000010f3f7824 */ /* 0x008fe200030e060b */
        /* <DEDUP_REMOVED lines=14> */
[----:B0-----:R-:W-:Y:S01]  /*b7d0*/  IMAD.X R65, R15, 0x1, R11, P6 ;  /* 0x000000010f417824 */ /* 0x001fe200030e060b */
[----:B------:R-:W-:-:S04]  /*b7e0*/  ISETP.GT.AND P6, PT, R7, 0x18, PT ;  /* 0x000000180700780c */ /* 0x000fc80003fc4270 */
[----:B------:R-:W-:-:S13]  /*b7f0*/  ISETP.GT.AND P6, PT, R5, 0x80, P6 ;  /* 0x000000800500780c */ /* 0x000fda00037c4270 */
[----:B------:R0:W-:Y:S01]  /*b800*/  @P6 STG.E.U16 desc[UR12][R60.64], R68 ;  /* 0x000000443c006986 */ /* 0x0001e2000c10150c */
[----:B--2---:R-:W-:-:S05]  /*b810*/  IADD3 R66, P6, R99, R10, RZ ;  /* 0x0000000a63427210 */ /* 0x004fca0007fde0ff */
        /* <DEDUP_REMOVED lines=19> */
[----:B-1----:R-:W-:-:S05]  /*b950*/  IADD3 R62, P6, R103, R10, RZ ;  /* 0x0000000a673e7210 */ /* 0x002fca0007fde0ff */
[----:B------:R-:W-:Y:S01]  /*b960*/  IMAD.X R63, R15, 0x1, R11, P6 ;  /* 0x000000010f3f7824 */ /* 0x000fe200030e060b */
[----:B------:R-:W-:-:S04]  /*b970*/  ISETP.GT.AND P6, PT, R7, 0x21, PT ;  /* 0x000000210700780c */ /* 0x000fc80003fc4270 */
        /* <DEDUP_REMOVED lines=29> */
[----:B------:R3:W-:Y:S01]  /*bb50*/  @P6 STG.E.U16 desc[UR12][R58.64], R79 ;  /* 0x0000004f3a006986 */ /* 0x0007e2000c10150c */
[----:B0-----:R-:W-:-:S05]  /*bb60*/  IADD3 R60, P6, R109, R10, RZ ;  /* 0x0000000a6d3c7210 */ /* 0x001fca0007fde0ff */
[----:B------:R-:W-:Y:S01]  /*bb70*/  IMAD.X R61, R15, 0x1, R11, P6 ;  /* 0x000000010f3d7824 */ /* 0x000fe200030e060b */
[----:B------:R-:W-:-:S13]  /*bb80*/  ISETP.GT.AND P6, PT, R5, 0x80, P3 ;  /* 0x000000800500780c */ /* 0x000fda0001fc4270 */
[----:B------:R-:W-:Y:S01]  /*bb90*/  @P6 STG.E.U16 desc[UR12][R64.64], R80 ;  /* 0x0000005040006986 */ /* 0x000fe2000c10150c */
[----:B-1----:R-:W-:-:S05]  /*bba0*/  IADD3 R62, P6, R111, R10, RZ ;  /* 0x0000000a6f3e7210 */ /* 0x002fca0007fde0ff */
[----:B------:R-:W-:Y:S01]  /*bbb0*/  IMAD.X R63, R15, 0x1, R11, P6 ;  /* 0x000000010f3f7824 */ /* 0x000fe200030e060b */
[----:B------:R-:W-:-:S13]  /*bbc0*/  ISETP.GT.AND P6, PT, R5, 0x80, P1 ;  /* 0x000000800500780c */ /* 0x000fda0000fc4270 */
[----:B------:R-:W-:Y:S01]  /*bbd0*/  @P6 STG.E.U16 desc[UR12][R66.64], R81 ;  /* 0x0000005142006986 */ /* 0x000fe2000c10150c */
[----:B------:R-:W-:-:S05]  /*bbe0*/  IADD3 R10, P6, R105, R18, RZ ;  /* 0x00000012690a7210 */ /* 0x000fca0007fde0ff */
[----:B------:R-:W-:Y:S01]  /*bbf0*/  IMAD.X R11, R15, 0x1, R19, P6 ;  /* 0x000000010f0b7824 */ /* 0x000fe200030e0613 */
[----:B------:R-:W-:-:S13]  /*bc00*/  ISETP.GT.AND P6, PT, R5, 0x88, P3 ;  /* 0x000000880500780c */ /* 0x000fda0001fc4270 */
[----:B------:R0:W-:Y:S01]  /*bc10*/  @P6 STG.E.U16 desc[UR12][R10.64], R82 ;  /* 0x000000520a006986 */ /* 0x0001e2000c10150c */
[----:B--2---:R-:W-:-:S05]  /*bc20*/  IADD3 R56, P6, R107, R18, RZ ;  /* 0x000000126b387210 */ /* 0x004fca0007fde0ff */
[----:B------:R-:W-:Y:S01]  /*bc30*/  IMAD.X R57, R15, 0x1, R19, P6 ;  /* 0x000000010f397824 */ /* 0x000fe200030e0613 */
        /* <DEDUP_REMOVED lines=10> */
[----:B------:R-:W-:-:S05]  /*bce0*/  IADD3 R18, P6, R13, R2, RZ ;  /* 0x000000020d127210 */ /* 0x000fca0007fde0ff */
[----:B------:R-:W-:Y:S01]  /*bcf0*/  IMAD.X R19, R15, 0x1, R3, P6 ;  /* 0x000000010f137824 */ /* 0x000fe200030e0603 */
        /* <DEDUP_REMOVED lines=8> */
[C---:B------:R-:W-:Y:S02]  /*bd80*/  ISETP.GT.AND P6, PT, R5.reuse, 0xc0, P4 ;  /* 0x000000c00500780c */ /* 0x040fe400027c4270 */
[----:B------:R-:W-:-:S11]  /*bd90*/  ISETP.GT.AND P4, PT, R5, 0xc8, P4 ;  /* 0x000000c80500780c */ /* 0x000fd60002784270 */
[----:B------:R2:W-:Y:S01]  /*bda0*/  @P6 STG.E.U16 desc[UR12][R18.64], R24 ;  /* 0x0000001812006986 */ /* 0x0005e2000c10150c */
[----:B0-----:R-:W-:-:S05]  /*bdb0*/  IADD3 R58, P6, R23, R2, RZ ;  /* 0x00000002173a7210 */ /* 0x001fca0007fde0ff */
[----:B------:R-:W-:Y:S01]  /*bdc0*/  IMAD.X R59, R15, 0x1, R3, P6 ;  /* 0x000000010f3b7824 */ /* 0x000fe200030e0603 */
[----:B------:R-:W-:-:S04]  /*bdd0*/  ISETP.GT.AND P6, PT, R7, 0x1, PT ;  /* 0x000000010700780c */ /* 0x000fc80003fc4270 */
[----:B------:R-:W-:-:S13]  /*bde0*/  ISETP.GT.AND P6, PT, R5, 0xc0, P6 ;  /* 0x000000c00500780c */ /* 0x000fda00037c4270 */
[----:B------:R-:W-:Y:S01]  /*bdf0*/  @P6 STG.E.U16 desc[UR12][R56.64], R25 ;  /* 0x0000001938006986 */ /* 0x000fe2000c10150c */
[----:B-1----:R-:W-:-:S05]  /*be00*/  IADD3 R10, P6, R13, R8, RZ ;  /* 0x000000080d0a7210 */ /* 0x002fca0007fde0ff */
[----:B------:R-:W-:Y:S01]  /*be10*/  IMAD.X R11, R15, 0x1, R9, P6 ;  /* 0x000000010f0b7824 */ /* 0x000fe200030e0609 */
[----:B------:R-:W-:-:S04]  /*be20*/  ISETP.GT.AND P6, PT, R7, 0x1, PT ;  /* 0x000000010700780c */ /* 0x000fc80003fc4270 */
[----:B------:R0:W-:Y:S01]  /*be30*/  @P4 STG.E.U16 desc[UR12][R10.64], R26 ;  /* 0x0000001a0a004986 */ /* 0x0001e2000c10150c */
[----:B------:R-:W-:-:S05]  /*be40*/  IADD3 R12, P4, R17, R8, RZ ;  /* 0x00000008110c7210 */ /* 0x000fca0007f9e0ff */
[----:B------:R-:W-:Y:S01]  /*be50*/  IMAD.X R13, R15, 0x1, R9, P4 ;  /* 0x000000010f0d7824 */ /* 0x000fe200020e0609 */
[----:B------:R-:W-:Y:S02]  /*be60*/  ISETP.GT.AND P4, PT, R5, 0xc8, P6 ;  /* 0x000000c80500780c */ /* 0x000fe40003784270 */
[----:B------:R-:W-:-:S11]  /*be70*/  ISETP.GT.AND P6, PT, R7, 0x8, PT ;  /* 0x000000080700780c */ /* 0x000fd60003fc4270 */
[----:B------:R1:W-:Y:S01]  /*be80*/  @P4 STG.E.U16 desc[UR12][R12.64], R27 ;  /* 0x0000001b0c004986 */ /* 0x0003e2000c10150c */
[----:B------:R-:W-:-:S05]  /*be90*/  IADD3 R16, P4, R89, R2, RZ ;  /* 0x0000000259107210 */ /* 0x000fca0007f9e0ff */
[----:B------:R-:W-:Y:S01]  /*bea0*/  IMAD.X R17, R15, 0x1, R3, P4 ;  /* 0x000000010f117824 */ /* 0x000fe200020e0603 */
[----:B------:R-:W-:Y:S02]  /*beb0*/  ISETP.GT.AND P4, PT, R5, 0xc0, P6 ;  /* 0x000000c00500780c */ /* 0x000fe40003784270 */
[----:B------:R-:W-:-:S11]  /*bec0*/  ISETP.GT.AND P6, PT, R7, 0x9, PT ;  /* 0x000000090700780c */ /* 0x000fd60003fc4270 */
[----:B------:R-:W-:Y:S01]  /*bed0*/  @P4 STG.E.U16 desc[UR12][R60.64], R28 ;  /* 0x0000001c3c004986 */ /* 0x000fe2000c10150c */
[----:B--2---:R-:W-:-:S05]  /*bee0*/  IADD3 R18, P4, R91, R2, RZ ;  /* 0x000000025b127210 */ /* 0x004fca0007f9e0ff */
[----:B------:R-:W-:Y:S01]  /*bef0*/  IMAD.X R19, R15, 0x1, R3, P4 ;  /* 0x000000010f137824 */ /* 0x000fe200020e0603 */
[----:B------:R-:W-:-:S13]  /*bf00*/  ISETP.GT.AND P4, PT, R5, 0xc0, P6 ;  /* 0x000000c00500780c */ /* 0x000fda0003784270 */
[----:B------:R-:W-:Y:S01]  /*bf10*/  @P4 STG.E.U16 desc[UR12][R58.64], R29 ;  /* 0x0000001d3a004986 */ /* 0x000fe2000c10150c */
[----:B0-----:R-:W-:-:S05]  /*bf20*/  IADD3 R10, P4, R21, R8, RZ ;  /* 0x00000008150a7210 */ /* 0x001fca0007f9e0ff */
[----:B------:R-:W-:Y:S01]  /*bf30*/  IMAD.X R11, R15, 0x1, R9, P4 ;  /* 0x000000010f0b7824 */ /* 0x000fe200020e0609 */
[----:B------:R-:W-:-:S04]  /*bf40*/  ISETP.GT.AND P4, PT, R7, 0x8, PT ;  /* 0x000000080700780c */ /* 0x000fc80003f84270 */
[----:B------:R-:W-:-:S13]  /*bf50*/  ISETP.GT.AND P4, PT, R5, 0xc8, P4 ;  /* 0x000000c80500780c */ /* 0x000fda0002784270 */
[----:B------:R0:W-:Y:S01]  /*bf60*/  @P4 STG.E.U16 desc[UR12][R10.64], R30 ;  /* 0x0000001e0a004986 */ /* 0x0001e2000c10150c */
[----:B-1----:R-:W-:-:S05]  /*bf70*/  IADD3 R12, P4, R23, R8, RZ ;  /* 0x00000008170c7210 */ /* 0x002fca0007f9e0ff */
        /* <DEDUP_REMOVED lines=23> */
[----:B--2---:R-:W-:-:S05]  /*c0f0*/  IADD3 R16, P4, R97, R2, RZ ;  /* 0x0000000261107210 */ /* 0x004fca0007f9e0ff */
[----:B------:R-:W-:Y:S01]  /*c100*/  IMAD.X R17, R15, 0x1, R3, P4 ;  /* 0x000000010f117824 */ /* 0x000fe200020e0603 */
[----:B------:R-:W-:Y:S02]  /*c110*/  ISETP.GT.AND P4, PT, R5, 0xc0, P6 ;  /* 0x000000c00500780c */ /* 0x000fe40003784270 */
[----:B------:R-:W-:-:S11]  /*c120*/  ISETP.GT.AND P6, PT, R7, 0x19, PT ;  /* 0x000000190700780c */ /* 0x000fd60003fc4270 */
[----:B------:R2:W-:Y:S01]  /*c130*/  @P4 STG.E.U16 desc[UR12][R20.64], R36 ;  /* 0x0000002414004986 */ /* 0x0005e2000c10150c */
[----:B---3--:R-:W-:-:S05]  /*c140*/  IADD3 R18, P4, R99, R2, RZ ;  /* 0x0000000263127210 */ /* 0x008fca0007f9e0ff */
        /* <DEDUP_REMOVED lines=17> */
[----:B------:R-:W-:Y:S01]  /*c260*/  @P4 STG.E.U16 desc[UR12][R16.64], R40 ;  /* 0x0000002810004986 */ /* 0x000fe2000c10150c */
[----:B0-----:R-:W-:-:S05]  /*c270*/  IADD3 R10, P4, R99, R8, RZ ;  /* 0x00000008630a7210 */ /* 0x001fca0007f9e0ff */
[----:B------:R-:W-:Y:S01]  /*c280*/  IMAD.X R11, R15, 0x1, R9, P4 ;  /* 0x000000010f0b7824 */ /* 0x000fe200020e0609 */
[----:B------:R-:W-:-:S13]  /*c290*/  ISETP.GT.AND P4, PT, R5, 0xc0, P6 ;  /* 0x000000c00500780c */ /* 0x000fda0003784270 */
[----:B------:R-:W-:Y:S01]  /*c2a0*/  @P4 STG.E.U16 desc[UR12][R18.64], R41 ;  /* 0x0000002912004986 */ /* 0x000fe2000c10150c */
[----:B------:R-:W-:-:S04]  /*c2b0*/  ISETP.GT.AND P4, PT, R7, 0x20, PT ;  /* 0x000000200700780c */ /* 0x000fc80003f84270 */
[----:B------:R-:W-:-:S13]  /*c2c0*/  ISETP.GT.AND P4, PT, R5, 0xc8, P4 ;  /* 0x000000c80500780c */ /* 0x000fda0002784270 */
[----:B------:R-:W-:Y:S01]  /*c2d0*/  @P4 STG.E.U16 desc[UR12][R20.64], R42 ;  /* 0x0000002a14004986 */ /* 0x000fe2000c10150c */
[----:B------:R-:W-:Y:S02]  /*c2e0*/  ISETP.GT.AND P4, PT, R5, 0xc8, P6 ;  /* 0x000000c80500780c */ /* 0x000fe40003784270 */
[----:B------:R-:W-:-:S11]  /*c2f0*/  ISETP.GT.AND P6, PT, R7, 0x28, PT ;  /* 0x000000280700780c */ /* 0x000fd60003fc4270 */
[----:B------:R-:W-:Y:S01]  /*c300*/  @P4 STG.E.U16 desc[UR12][R10.64], R43 ;  /* 0x0000002b0a004986 */ /* 0x000fe2000c10150c */
[----:B------:R-:W-:-:S05]  /*c310*/  IADD3 R6, P4, R101, R2, RZ ;  /* 0x0000000265067210 */ /* 0x000fca0007f9e0ff */
[----:B------:R-:W-:Y:S01]  /*c320*/  IMAD.X R7, R15, 0x1, R3, P4 ;  /* 0x000000010f077824 */ /* 0x000fe200020e0603 */
[C---:B------:R-:W-:Y:S02]  /*c330*/  ISETP.GT.AND P4, PT, R5.reuse, 0xc0, P6 ;  /* 0x000000c00500780c */ /* 0x040fe40003784270 */
[----:B------:R-:W-:-:S11]  /*c340*/  ISETP.GT.AND P6, PT, R5, 0xc8, P6 ;  /* 0x000000c80500780c */ /* 0x000fd600037c4270 */
[----:B------:R0:W-:Y:S01]  /*c350*/  @P4 STG.E.U16 desc[UR12][R6.64], R44 ;  /* 0x0000002c06004986 */ /* 0x0001e2000c10150c */
[----:B-1----:R-:W-:-:S05]  /*c360*/  IADD3 R12, P4, R103, R2, RZ ;  /* 0x00000002670c7210 */ /* 0x002fca0007f9e0ff */
[----:B------:R-:W-:Y:S01]  /*c370*/  IMAD.X R13, R15, 0x1, R3, P4 ;  /* 0x000000010f0d7824 */ /* 0x000fe200020e0603 */
[C---:B------:R-:W-:Y:S02]  /*c380*/  ISETP.GT.AND P4, PT, R5.reuse, 0xc0, P5 ;  /* 0x000000c00500780c */ /* 0x040fe40002f84270 */
[----:B------:R-:W-:-:S11]  /*c390*/  ISETP.GT.AND P5, PT, R5, 0xc8, P5 ;  /* 0x000000c80500780c */ /* 0x000fd60002fa4270 */
[----:B------:R1:W-:Y:S01]  /*c3a0*/  @P4 STG.E.U16 desc[UR12][R12.64], R45 ;  /* 0x0000002d0c004986 */ /* 0x0003e2000c10150c */
[----:B0-----:R-:W-:-:S05]  /*c3b0*/  IADD3 R6, P4, R101, R8, RZ ;  /* 0x0000000865067210 */ /* 0x001fca0007f9e0ff */
[----:B------:R-:W-:Y:S01]  /*c3c0*/  IMAD.X R7, R15, 0x1, R9, P4 ;  /* 0x000000010f077824 */ /* 0x000fe200020e0609 */
[----:B------:R-:W-:-:S04]  /*c3d0*/  IADD3 R10, P4, R103, R8, RZ ;  /* 0x00000008670a7210 */ /* 0x000fc80007f9e0ff */
[----:B------:R0:W-:Y:S01]  /*c3e0*/  @P6 STG.E.U16 desc[UR12][R6.64], R46 ;  /* 0x0000002e06006986 */ /* 0x0001e2000c10150c */
[----:B------:R-:W-:Y:S01]  /*c3f0*/  IMAD.X R11, R15, 0x1, R9, P4 ;  /* 0x000000010f0b7824 */ /* 0x000fe200020e0609 */
[----:B-1----:R-:W-:Y:S02]  /*c400*/  IADD3 R12, P6, R105, R2, RZ ;  /* 0x00000002690c7210 */ /* 0x002fe40007fde0ff */
[C---:B------:R-:W-:Y:S02]  /*c410*/  ISETP.GT.AND P4, PT, R5.reuse, 0xc0, P1 ;  /* 0x000000c00500780c */ /* 0x040fe40000f84270 */
[----:B------:R1:W-:Y:S01]  /*c420*/  @P5 STG.E.U16 desc[UR12][R10.64], R47 ;  /* 0x0000002f0a005986 */ /* 0x0003e2000c10150c */
[----:B------:R-:W-:Y:S01]  /*c430*/  ISETP.GT.AND P5, PT, R5, 0xc0, P3 ;  /* 0x000000c00500780c */ /* 0x000fe20001fa4270 */
[----:B------:R-:W-:Y:S01]  /*c440*/  IMAD.X R13, R15, 0x1, R3, P6 ;  /* 0x000000010f0d7824 */ /* 0x000fe200030e0603 */
[C---:B------:R-:W-:Y:S02]  /*c450*/  ISETP.GT.AND P3, PT, R5.reuse, 0xc8, P3 ;  /* 0x000000c80500780c */ /* 0x040fe40001f64270 */
[----:B------:R-:W-:-:S02]  /*c460*/  ISETP.GT.AND P1, PT, R5, 0xc8, P1 ;  /* 0x000000c80500780c */ /* 0x000fc40000f24270 */
[----:B0-----:R-:W-:-:S05]  /*c470*/  IADD3 R6, P6, R107, R2, RZ ;  /* 0x000000026b067210 */ /* 0x001fca0007fde0ff */
[----:B------:R-:W-:Y:S01]  /*c480*/  IMAD.X R7, R15, 0x1, R3, P6 ;  /* 0x000000010f077824 */ /* 0x000fe200030e0603 */
[-C--:B------:R-:W-:Y:S01]  /*c490*/  IADD3 R16, P6, R107, R8.reuse, RZ ;  /* 0x000000086b107210 */ /* 0x080fe20007fde0ff */
[----:B------:R-:W-:Y:S01]  /*c4a0*/  @P5 STG.E.U16 desc[UR12][R12.64], R48 ;  /* 0x000000300c005986 */ /* 0x000fe2000c10150c */
[----:B-1----:R-:W-:-:S03]  /*c4b0*/  IADD3 R10, P5, R105, R8, RZ ;  /* 0x00000008690a7210 */ /* 0x002fc60007fbe0ff */
[C-C-:B------:R-:W-:Y:S01]  /*c4c0*/  IMAD.X R17, R15.reuse, 0x1, R9.reuse, P6 ;  /* 0x000000010f117824 */ /* 0x140fe200030e0609 */
[----:B------:R0:W-:Y:S01]  /*c4d0*/  @P4 STG.E.U16 desc[UR12][R6.64], R49 ;  /* 0x0000003106004986 */ /* 0x0001e2000c10150c */
[----:B------:R-:W-:Y:S01]  /*c4e0*/  IMAD.X R11, R15, 0x1, R9, P5 ;  /* 0x000000010f0b7824 */ /* 0x000fe200028e0609 */
[C---:B------:R-:W-:Y:S02]  /*c4f0*/  ISETP.GT.AND P4, PT, R5.reuse, 0xc0, P2 ;  /* 0x000000c00500780c */ /* 0x040fe40001784270 */
[C---:B------:R-:W-:Y:S02]  /*c500*/  ISETP.GT.AND P5, PT, R5.reuse, 0xc0, P0 ;  /* 0x000000c00500780c */ /* 0x040fe400007a4270 */
[C---:B------:R-:W-:Y:S01]  /*c510*/  ISETP.GT.AND P2, PT, R5.reuse, 0xc8, P2 ;  /* 0x000000c80500780c */ /* 0x040fe20001744270 */
[----:B------:R1:W-:Y:S01]  /*c520*/  @P3 STG.E.U16 desc[UR12][R10.64], R50 ;  /* 0x000000320a003986 */ /* 0x0003e2000c10150c */
[----:B------:R-:W-:Y:S02]  /*c530*/  ISETP.GT.AND P0, PT, R5, 0xc8, P0 ;  /* 0x000000c80500780c */ /* 0x000fe40000704270 */
[-C--:B------:R-:W-:Y:S01]  /*c540*/  IADD3 R4, P6, R109, R2.reuse, RZ ;  /* 0x000000026d047210 */ /* 0x080fe20007fde0ff */
[----:B------:R1:W-:Y:S01]  /*c550*/  @P1 STG.E.U16 desc[UR12][R16.64], R51 ;  /* 0x0000003310001986 */ /* 0x0003e2000c10150c */
[----:B------:R-:W-:-:S02]  /*c560*/  IADD3 R2, P1, R111, R2, RZ ;  /* 0x000000026f027210 */ /* 0x000fc40007f3e0ff */
[-C--:B0-----:R-:W-:Y:S01]  /*c570*/  IADD3 R6, P3, R109, R8.reuse, RZ ;  /* 0x000000086d067210 */ /* 0x081fe20007f7e0ff */
[--C-:B------:R-:W-:Y:S01]  /*c580*/  IMAD.X R5, R15, 0x1, R3.reuse, P6 ;  /* 0x000000010f057824 */ /* 0x100fe200030e0603 */
[----:B------:R-:W-:Y:S01]  /*c590*/  IADD3 R12, P6, R111, R8, RZ ;  /* 0x000000086f0c7210 */ /* 0x000fe20007fde0ff */
[C---:B------:R-:W-:Y:S02]  /*c5a0*/  IMAD.X R3, R15.reuse, 0x1, R3, P1 ;  /* 0x000000010f037824 */ /* 0x040fe400008e0603 */
[----:B------:R-:W-:Y:S01]  /*c5b0*/  IMAD.X R7, R15, 0x1, R9, P3 ;  /* 0x000000010f077824 */ /* 0x000fe200018e0609 */
[----:B------:R1:W-:Y:S04]  /*c5c0*/  @P4 STG.E.U16 desc[UR12][R4.64], R52 ;  /* 0x0000003404004986 */ /* 0x0003e8000c10150c */
[----:B------:R1:W-:Y:S04]  /*c5d0*/  @P5 STG.E.U16 desc[UR12][R2.64], R53 ;  /* 0x0000003502005986 */ /* 0x0003e8000c10150c */
[----:B------:R1:W-:Y:S01]  /*c5e0*/  @P2 STG.E.U16 desc[UR12][R6.64], R54 ;  /* 0x0000003606002986 */ /* 0x0003e2000c10150c */
[----:B------:R-:W-:Y:S05]  /*c5f0*/  @!P0 EXIT ;  /* 0x000000000000894d */ /* 0x000fea0003800000 */
[----:B------:R-:W-:Y:S01]  /*c600*/  F2FP.BF16.F32.PACK_AB R0, RZ, R0 ;  /* 0x00000000ff00723e */ /* 0x000fe200000010ff */
[----:B------:R-:W-:-:S05]  /*c610*/  IMAD.X R13, R15, 0x1, R9, P6 ;  /* 0x000000010f0d7824 */ /* 0x000fca00030e0609 */
[----:B------:R-:W-:Y:S01]  /*c620*/  STG.E.U16 desc[UR12][R12.64], R0 ;  /* 0x000000000c007986 */ /* 0x000fe2000c10150c */
[----:B------:R-:W-:Y:S05]  /*c630*/  EXIT ;  /* 0x000000000000794d */ /* 0x000fea0003800000 */
.L_x_14:
[----:B------:R-:W-:-:S13]  /*c640*/  ISETP.NE.AND P0, PT, R13, RZ, PT ;  /* 0x000000ff0d00720c */ /* 0x000fda0003f05270 */
[----:B------:R-:W-:Y:S05]  /*c650*/  @P0 EXIT ;  /* 0x000000000000094d */ /* 0x000fea0003800000 */
[----:B------:R-:W-:-:S13]  /*c660*/  ELECT P0, URZ, PT ;  /* 0x00000000003f782f */ /* 0x000fda0003800000 */
[----:B------:R-:W-:Y:S05]  /*c670*/  @!P0 BRA `(.L_x_249) ;  /* 0x0000000400cc8947 */ /* 0x000fea0003800000 */
[----:B------:R-:W-:-:S13]  /*c680*/  ISETP.GE.AND P0, PT, R11, 0x1, PT ;  /* 0x000000010b00780c */ /* 0x000fda0003f06270 */
[----:B------:R-:W-:Y:S05]  /*c690*/  @!P0 BRA `(.L_x_249) ;  /* 0x0000000400c48947 */ /* 0x000fea0003800000 */
[----:B---3-5:R-:W0:Y:S01]  /*c6a0*/  S2R R2, SR_CgaCtaId ;  /* 0x0000000000027919 */ /* 0x028e220000008800 */
[----:B------:R-:W1:Y:S01]  /*c6b0*/  LDC.64 R10, c[0x0][0x4d8] ;  /* 0x00013600ff0a7b82 */ /* 0x000e620000000a00 */
[----:B------:R-:W-:Y:S01]  /*c6c0*/  LOP3.LUT P0, RZ, R16, 0x1f, RZ, 0xc0, !PT ;  /* 0x0000001f10ff7812 */ /* 0x000fe2000780c0ff */
[----:B------:R-:W-:Y:S01]  /*c6d0*/  IMAD.SHL.U32 R15, R15, 0x100, RZ ;  /* 0x000001000f0f7824 */ /* 0x000fe200078e00ff */
[----:B------:R-:W-:Y:S01]  /*c6e0*/  ULDC.64 UR4, c[0x0][0x4b0] ;  /* 0x00012c0000047ab9 */ /* 0x000fe20000000a00 */
[C---:B------:R-:W-:Y:S01]  /*c6f0*/  ISETP.NE.AND P2, PT, R3.reuse, RZ, PT ;  /* 0x000000ff0300720c */ /* 0x040fe20003f45270 */
[----:B------:R-:W-:Y:S01]  /*c700*/  IMAD.SHL.U32 R12, R12, 0x40, RZ ;  /* 0x000000400c0c7824 */ /* 0x000fe200078e00ff */
[----:B------:R-:W-:Y:S01]  /*c710*/  ISETP.NE.OR P0, PT, R3, RZ, !P0 ;  /* 0x000000ff0300720c */ /* 0x000fe20004705670 */
[----:B------:R-:W-:Y:S01]  /*c720*/  IMAD.MOV.U32 R3, RZ, RZ, 0x1 ;  /* 0x00000001ff037424 */ /* 0x000fe200078e00ff */
[----:B------:R-:W-:Y:S01]  /*c730*/  LOP3.LUT R18, R7, 0x2, RZ, 0xfc, !PT ;  /* 0x0000000207127812 */ /* 0x000fe200078efcff */
[----:B------:R-:W-:-:S02]  /*c740*/  IMAD.MOV.U32 R5, RZ, RZ, RZ ;  /* 0x000000ffff057224 */ /* 0x000fc400078e00ff */
[----:B------:R-:W-:Y:S02]  /*c750*/  IMAD.MOV.U32 R19, RZ, RZ, RZ ;  /* 0x000000ffff137224 */ /* 0x000fe400078e00ff */
[C---:B------:R-:W-:Y:S02]  /*c760*/  VIADD R14, R15.reuse, 0x40 ;  /* 0x000000400f0e7836 */ /* 0x040fe40000000000 */
[C---:B------:R-:W-:Y:S02]  /*c770*/  VIADD R16, R15.reuse, 0x80 ;  /* 0x000000800f107836 */ /* 0x040fe40000000000 */
[----:B------:R-:W-:Y:S02]  /*c780*/  VIADD R17, R15, 0xc0 ;  /* 0x000000c00f117836 */ /* 0x000fe40000000000 */
[----:B-1----:R-:W-:Y:S02]  /*c790*/  IMAD R11, R4, UR5, R11 ;  /* 0x00000005040b7c24 */ /* 0x002fe4000f8e020b */
[----:B------:R-:W-:-:S02]  /*c7a0*/  IMAD R10, R157, UR4, R10 ;  /* 0x000000049d0a7c24 */ /* 0x000fc4000f8e020a */
[----:B------:R-:W-:Y:S02]  /*c7b0*/  IMAD.MOV.U32 R4, RZ, RZ, R9 ;  /* 0x000000ffff047224 */ /* 0x000fe400078e0009 */
[C---:B0-----:R-:W-:Y:S02]  /*c7c0*/  IMAD.SHL.U32 R0, R2.reuse, 0x400, RZ ;  /* 0x0000040002007824 */ /* 0x041fe400078e00ff */
[----:B------:R-:W-:-:S03]  /*c7d0*/  IMAD.SHL.U32 R2, R2, 0x10, RZ ;  /* 0x0000001002027824 */ /* 0x000fc600078e00ff */
[----:B------:R-:W-:-:S07]  /*c7e0*/  LOP3.LUT R0, R0, 0x400, RZ, 0xc0, !PT ;  /* 0x0000040000007812 */ /* 0x000fce00078ec0ff */
.L_x_253:
[----:B------:R-:W0:Y:S01]  /*c7f0*/  S2R R13, SR_CgaCtaId ;  /* 0x00000000000d7919 */ /* 0x000e220000008800 */
[----:B------:R-:W-:-:S04]  /*c800*/  MOV R6, 0x400 ;  /* 0x0000040000067802 */ /* 0x000fc80000000f00 */
[----:B0-----:R-:W-:Y:S02]  /*c810*/  LEA R8, R13, R6, 0x18 ;  /* 0x000000060d087211 */ /* 0x001fe400078ec0ff */
[----:B------:R-:W-:-:S03]  /*c820*/  SHF.L.U32 R6, R3, 0x1f, RZ ;  /* 0x0000001f03067819 */ /* 0x000fc600000006ff */
[----:B------:R-:W-:-:S07]  /*c830*/  IMAD R13, R5, 0x8, R8 ;  /* 0x00000008050d7824 */ /* 0x000fce00078e0208 */
.L_x_250:
[----:B0-----:R0:W1:Y:S02]  /*c840*/  SYNCS.PHASECHK.TRANS64.TRYWAIT P1, [R13+URZ+0x37058], R6 ;  /* 0x037058060d0075a7 */ /* 0x001064000802017f */
[----:B-1----:R-:W-:Y:S05]  /*c850*/  @!P1 NANOSLEEP.SYNCS 0x989680 ;  /* 0x009896800000995d */ /* 0x002fea0003900000 */
[----:B------:R-:W1:Y:S02]  /*c860*/  @!P1 SYNCS.PHASECHK.TRANS64 P1, [R13+URZ+0x37058], R6 ;  /* 0x037058060d0095a7 */ /* 0x000e64000802007f */
[----:B-1----:R-:W-:Y:S05]  /*c870*/  @!P1 BRA `(.L_x_250) ;  /* 0xfffffffc00f09947 */ /* 0x002fea000383ffff */
[----:B0-----:R-:W0:Y:S02]  /*c880*/  @!P2 LDC R6, c[0x0][0x500] ;  /* 0x00014000ff06ab82 */ /* 0x001e240000000800 */
[----:B0-----:R0:W-:Y:S02]  /*c890*/  @!P2 SYNCS.ARRIVE.TRANS64 RZ, [R13+URZ+0x37000], R6 ;  /* 0x037000060dffa9a7 */ /* 0x0011e4000800003f */
[----:B0-----:R-:W-:-:S04]  /*c8a0*/  PRMT R6, R18, 0x9910, RZ ;  /* 0x0000991012067816 */ /* 0x001fc800000000ff */
[----:B------:R-:W-:-:S13]  /*c8b0*/  ISETP.NE.AND P1, PT, R6, 0x2, PT ;  /* 0x000000020600780c */ /* 0x000fda0003f25270 */
[----:B------:R-:W-:Y:S05]  /*c8c0*/  @P1 BRA `(.L_x_251) ;  /* 0x0000000000041947 */ /* 0x000fea0003800000 */
[----:B------:R-:W-:Y:S01]  /*c8d0*/  BPT.TRAP 0x1 ;  /* 0x000000040000795c */ /* 0x000fe20000300000 */
.L_x_251:
[----:B------:R-:W-:Y:S05]  /*c8e0*/  @P0 BRA `(.L_x_252) ;  /* 0x0000000000040947 */ /* 0x000fea0003800000 */
[----:B------:R-:W-:Y:S01]  /*c8f0*/  BPT.TRAP 0x1 ;  /* 0x000000040000795c */ /* 0x000fe20000300000 */
.L_x_252:
[----:B------:R-:W-:Y:S01]  /*c900*/  R2UR UR7, R19 ;  /* 0x00000000130772ca */ /* 0x000fe200000e0000 */
[----:B------:R-:W-:Y:S01]  /*c910*/  ULDC UR12, c[0x0][0x48c] ;  /* 0x00012300000c7ab9 */ /* 0x000fe20000000800 */
[----:B------:R-:W-:Y:S01]  /*c920*/  R2UR UR23, R2 ;  /* 0x00000000021772ca */ /* 0x000fe200000e0000 */
[----:B------:R-:W-:Y:S01]  /*c930*/  UISETP.NE.AND UP0, UPT, UR12, 0x1, UPT ;  /* 0x000000010c00788c */ /* 0x000fe2000bf05270 */
[----:B------:R-:W-:Y:S01]  /*c940*/  R2UR UR8, R13 ;  /* 0x000000000d0872ca */ /* 0x000fe200000e0000 */
[----:B------:R-:W-:Y:S01]  /*c950*/  ULDC UR17, c[0x0][0x498] ;  /* 0x0001260000117ab9 */ /* 0x000fe20000000800 */
[C---:B------:R-:W-:Y:S01]  /*c960*/  R2UR UR6, R5.reuse ;  /* 0x00000000050672ca */ /* 0x040fe200000e0000 */
[----:B------:R-:W-:Y:S01]  /*c970*/  IMAD R6, R5, 0x800, R0 ;  /* 0x0000080005067824 */ /* 0x000fe200078e0200 */
[----:B------:R-:W-:Y:S01]  /*c980*/  R2UR UR26, R14 ;  /* 0x000000000e1a72ca */ /* 0x000fe200000e0000 */
[----:B------:R-:W-:Y:S01]  /*c990*/  UMOV UR14, 0x0 ;  /* 0x00000000000e7882 */ /* 0x000fe20000000000 */
[----:B------:R-:W-:Y:S01]  /*c9a0*/  R2UR UR22, R17 ;  /* 0x00000000111672ca */ /* 0x000fe200000e0000 */
[----:B------:R-:W-:Y:S01]  /*c9b0*/  IMAD R6, R6, 0x2, R8 ;  /* 0x0000000206067824 */ /* 0x000fe200078e0208 */
[----:B------:R-:W-:Y:S01]  /*c9c0*/  UMOV UR15, 0x10000000 ;  /* 0x10000000000f7882 */ /* 0x000fe20000000000 */
[----:B------:R-:W-:Y:S01]  /*c9d0*/  USHF.L.U32 UR7, UR7, 0x5, URZ ;  /* 0x0000000507077899 */ /* 0x000fe2000800063f */
[C---:B------:R-:W-:Y:S01]  /*c9e0*/  ISETP.GT.AND P3, PT, R4.reuse, 0x1, PT ;  /* 0x000000010400780c */ /* 0x040fe20003f64270 */
[----:B------:R-:W-:Y:S01]  /*c9f0*/  @UP0 ULDC.64 UR10, c[0x0][0x490] ;  /* 0x00012400000a0ab9 */ /* 0x000fe20000000a00 */
[----:B------:R-:W-:Y:S01]  /*ca00*/  ULDC.64 UR28, c[0x0][0x4b8] ;  /* 0x00012e00001c7ab9 */ /* 0x000fe20000000a00 */
[----:B------:R-:W-:Y:S01]  /*ca10*/  ULOP3.LUT UR23, UR7, 0x10, UR23, 0xf8, !UPT ;  /* 0x0000001007177892 */ /* 0x000fe2000f8ef817 */
[----:B------:R-:W-:Y:S01]  /*ca20*/  VIADD R5, R5, 0x1 ;  /* 0x0000000105057836 */ /* 0x000fe20000000000 */
[----:B------:R-:W-:Y:S01]  /*ca30*/  ULDC.64 UR30, c[0x0][0x4d0] ;  /* 0x00013400001e7ab9 */ /* 0x000fe20000000a00 */
[----:B------:R-:W-:Y:S01]  /*ca40*/  UMOV UR27, UR7 ;  /* 0x00000007001b7c82 */ /* 0x000fe20008000000 */
[----:B------:R-:W-:Y:S01]  /*ca50*/  UIMAD.WIDE.U32 UR4, UR23, UR10, URZ ;  /* 0x0000000a170472a5 */ /* 0x000fe2000f8e003f */
[----:B------:R-:W-:Y:S01]  /*ca60*/  VIADD R4, R4, 0xffffffff ;  /* 0xffffffff04047836 */ /* 0x000fe20000000000 */
[----:B------:R-:W-:Y:S01]  /*ca70*/  ISETP.NE.AND P1, PT, R5, 0xb, PT ;  /* 0x0000000b0500780c */ /* 0x000fe20003f25270 */
[----:B------:R-:W-:Y:S01]  /*ca80*/  UMOV UR9, UR23 ;  /* 0x0000001700097c82 */ /* 0x000fe20008000000 */
[----:B------:R-:W-:Y:S01]  /*ca90*/  @UP0 USHF.R.U32.HI UR9, URZ, UR11, UR5 ;  /* 0x0000000b3f090299 */ /* 0x000fe20008011605 */
[----:B------:R-:W-:Y:S01]  /*caa0*/  VIADD R19, R19, 0x1 ;  /* 0x0000000113137836 */ /* 0x000fe20000000000 */
[----:B------:R-:W-:Y:S01]  /*cab0*/  UISETP.NE.AND UP0, UPT, UR17, 0x1, UPT ;  /* 0x000000011100788c */ /* 0x000fe2000bf05270 */
[----:B------:R-:W-:Y:S01]  /*cac0*/  R2UR UR4, R8 ;  /* 0x00000000080472ca */ /* 0x000fe200000e0000 */
[----:B------:R-:W-:Y:S01]  /*cad0*/  ULDC.64 UR10, c[0x0][0x198] ;  /* 0x00006600000a7ab9 */ /* 0x000fe20000000a00 */
[----:B------:R-:W-:Y:S01]  /*cae0*/  UIADD3 UR5, UR8, 0x37000, URZ ;  /* 0x0003700008057890 */ /* 0x000fe2000fffe03f */
[----:B------:R-:W-:Y:S01]  /*caf0*/  R2UR UR8, R6 ;  /* 0x00000000060872ca */ /* 0x000fe200000e0000 */
[----:B------:R-:W-:Y:S01]  /*cb00*/  UIADD3 UR32, UP1, UR10, 0xf0, URZ ;  /* 0x000000f00a207890 */ /* 0x000fe2000ff3e03f */
[----:B------:R-:W-:Y:S01]  /*cb10*/  IMAD.MOV.U32 R6, RZ, RZ, 0x3 ;  /* 0x00000003ff067424 */ /* 0x000fe200078e00ff */
[----:B------:R-:W-:Y:S01]  /*cb20*/  UIADD3 UR34, UP2, UR10, 0x1f0, URZ ;  /* 0x000001f00a227890 */ /* 0x000fe2000ff5e03f */
[----:B------:R-:W-:Y:S01]  /*cb30*/  PRMT R8, R10, 0x40, R11 ;  /* 0x000000400a087816 */ /* 0x000fe2000000000b */
[----:B------:R-:W-:Y:S01]  /*cb40*/  UIADD3.X UR33, URZ, UR11, URZ, UP1, !UPT ;  /* 0x0000000b3f217290 */ /* 0x000fe20008ffe43f */
[----:B------:R-:W-:Y:S01]  /*cb50*/  SEL R5, R5, RZ, P1 ;  /* 0x000000ff05057207 */ /* 0x000fe20000800000 */
[----:B------:R-:W-:Y:S01]  /*cb60*/  @UP0 ULDC UR10, c[0x0][0x49c] ;  /* 0x00012700000a0ab9 */ /* 0x000fe20000000800 */
[----:B------:R-:W-:Y:S01]  /*cb70*/  UIADD3.X UR35, URZ, UR11, URZ, UP2, !UPT ;  /* 0x0000000b3f237290 */ /* 0x000fe200097fe43f */
[----:B------:R-:W-:Y:S01]  /*cb80*/  R2UR UR36, R8 ;  /* 0x00000000082472ca */ /* 0x000fe200000e0000 */
[----:B------:R-:W-:Y:S01]  /*cb90*/  UIMAD.WIDE.U32 UR10, UR9, UR10, URZ ;  /* 0x0000000a090a72a5 */ /* 0x000fe2000f8e003f */
[----:B------:R-:W-:Y:S01]  /*cba0*/  R2UR UR37, R6 ;  /* 0x00000000062572ca */ /* 0x000fe200000e0000 */
[----:B------:R-:W-:Y:S01]  /*cbb0*/  ULEA UR4, UR6, UR4, 0xe ;  /* 0x0000000406047291 */ /* 0x000fe2000f8e703f */
[----:B------:R-:W-:Y:S01]  /*cbc0*/  R2UR UR6, R15 ;  /* 0x000000000f0672ca */ /* 0x000fe200000e0000 */
[----:B------:R-:W-:Y:S01]  /*cbd0*/  @UP0 ULDC UR18, c[0x0][0x4a0] ;  /* 0x0001280000120ab9 */ /* 0x000fe20000000800 */
[----:B------:R-:W-:Y:S01]  /*cbe0*/  UMOV UR13, UR9 ;  /* 0x00000009000d7c82 */ /* 0x000fe20008000000 */
[----:B------:R-:W-:Y:S01]  /*cbf0*/  @UP0 USHF.R.U32.HI UR13, URZ, UR18, UR11 ;  /* 0x000000123f0d0299 */ /* 0x000fe2000801160b */
[----:B------:R-:W-:Y:S01]  /*cc00*/  R2UR UR18, R16 ;  /* 0x00000000101272ca */ /* 0x000fe200000e0000 */
[----:B------:R-:W-:Y:S01]  /*cc10*/  UIADD3 UR11, -UR9, URZ, URZ ;  /* 0x0000003f090b7290 */ /* 0x000fe2000fffe13f */
[----:B------:R-:W-:Y:S01]  /*cc20*/  R2UR UR10, R12 ;  /* 0x000000000c0a72ca */ /* 0x000fe200000e0000 */
[----:B------:R-:W-:Y:S01]  /*cc30*/  UIADD3 UR21, -UR13, URZ, URZ ;  /* 0x0000003f0d157290 */ /* 0x000fe2000fffe13f */
[----:B------:R-:W-:Y:S01]  /*cc40*/  SEL R6, RZ, 0x1, P1 ;  /* 0x00000001ff067807 */ /* 0x000fe20000800000 */
[----:B------:R-:W-:-:S02]  /*cc50*/  UIMAD UR11, UR12, UR11, UR23 ;  /* 0x0000000b0c0b72a4 */ /* 0x000fc4000f8e0217 */
[----:B------:R-:W-:Y:S01]  /*cc60*/  UIMAD UR12, UR17, UR21, UR9 ;  /* 0x00000015110c72a4 */ /* 0x000fe2000f8e0209 */
[----:B------:R-:W-:Y:S01]  /*cc70*/  LOP3.LUT R3, R3, R6, RZ, 0x3c, !PT ;  /* 0x0000000603037212 */ /* 0x000fe200078e3cff */
[----:B------:R-:W-:Y:S02]  /*cc80*/  UIADD3 UR24, UR4, 0x1000, URZ ;  /* 0x0000100004187890 */ /* 0x000fe4000fffe03f */
[----:B------:R0:W-:Y:S01]  /*cc90*/  UTMALDG.2D [UR4], [UR32], desc[UR14] ;  /* 0x00000e04200075b4 */ /* 0x0001e20008009000 */
[----:B------:R-:W-:Y:S02]  /*cca0*/  UIADD3 UR16, UR4, 0x2000, URZ ;  /* 0x0000200004107890 */ /* 0x000fe4000fffe03f */
[----:B------:R-:W-:Y:S02]  /*ccb0*/  UIADD3 UR20, UR4, 0x3000, URZ ;  /* 0x0000300004147890 */ /* 0x000fe4000fffe03f */
[----:B------:R-:W-:Y:S02]  /*ccc0*/  UIADD3 UR8, UR8, 0x2c000, URZ ;  /* 0x0002c00008087890 */ /* 0x000fe4000fffe03f */
[----:B------:R-:W-:-:S02]  /*ccd0*/  UIMAD UR11, UR11, UR28, UR30 ;  /* 0x0000001c0b0b72a4 */ /* 0x000fc4000f8e021e */
[----:B------:R-:W-:Y:S01]  /*cce0*/  UIMAD UR12, UR12, UR29, UR31 ;  /* 0x0000001d0c0c72a4 */ /* 0x000fe2000f8e021f */
[----:B------:R-:W-:Y:S01]  /*ccf0*/  UMOV UR25, UR5 ;  /* 0x0000000500197c82 */ /* 0x000fe20008000000 */
[----:B------:R-:W-:Y:S01]  /*cd00*/  UMOV UR19, UR7 ;  /* 0x0000000700137c82 */ /* 0x000fe20008000000 */
[----:B------:R-:W-:Y:S01]  /*cd10*/  UMOV UR17, UR5 ;  /* 0x0000000500117c82 */ /* 0x000fe20008000000 */
[----:B------:R1:W-:Y:S01]  /*cd20*/  UTMALDG.2D [UR24], [UR32], desc[UR14] ;  /* 0x00000e18200075b4 */ /* 0x0003e20008009000 */
[----:B------:R-:W-:Y:S01]  /*cd30*/  UMOV UR23, UR7 ;  /* 0x0000000700177c82 */ /* 0x000fe20008000000 */
[----:B------:R-:W-:Y:S01]  /*cd40*/  UMOV UR21, UR5 ;  /* 0x0000000500157c82 */ /* 0x000fe20008000000 */
[----:B------:R-:W-:Y:S01]  /*cd50*/  UMOV UR9, UR5 ;  /* 0x0000000500097c82 */ /* 0x000fe20008000000 */
[----:B0-----:R-:W-:Y:S01]  /*cd60*/  UPRMT UR4, UR36, 0x5410, UR37 ;  /* 0x0000541024047896 */ /* 0x001fe20008000025 */
[----:B------:R1:W-:Y:S01]  /*cd70*/  UTMALDG.2D [UR16], [UR32], desc[UR14] ;  /* 0x00000e10200075b4 */ /* 0x0003e20008009000 */
[----:B------:R1:W-:Y:S07]  /*cd80*/  UTMALDG.2D [UR20], [UR32], desc[UR14] ;  /* 0x00000e14200075b4 */ /* 0x0003ee0008009000 */
[----:B------:R1:W-:Y:S02]  /*cd90*/  UTMALDG.4D.IM2COL.MULTICAST [UR8], [UR34], UR4 ;  /* 0x00000008220073b4 */ /* 0x0003e40008058804 */
[----:B-1----:R-:W-:Y:S05]  /*cda0*/  @P3 BRA `(.L_x_253) ;  /* 0xfffffff800903947 */ /* 0x002fea000383ffff */
.L_x_249:
[----:B------:R-:W-:Y:S01]  /*cdb0*/  ISETP.GE.U32.AND P2, PT, R9, 0xb, PT ;  /* 0x0000000b0900780c */ /* 0x000fe20003f46070 */
[----:B------:R-:W-:Y:S05]  /*cdc0*/  WARPSYNC.ALL ;  /* 0x0000000000007948 */ /* 0x000fea0003800000 */
[----:B------:R-:W-:-:S07]  /*cdd0*/  ELECT P1, URZ, PT ;  /* 0x00000000003f782f */ /* 0x000fce0003820000 */
[----:B---3-5:R-:W-:-:S05]  /*cde0*/  @P2 IMAD.WIDE.U32 R2, R9, -0x45d1745d, RZ ;  /* 0xba2e8ba309022825 */ /* 0x028fca00078e00ff */
[----:B------:R-:W-:-:S04]  /*cdf0*/  @P2 SHF.R.U32.HI R0, RZ, 0x3, R3 ;  /* 0x00000003ff002819 */ /* 0x000fc80000011603 */
[----:B------:R-:W-:-:S04]  /*ce00*/  @P2 LOP3.LUT R0, R0, 0x1, RZ, 0xc0, !PT ;  /* 0x0000000100002812 */ /* 0x000fc800078ec0ff */
[----:B------:R-:W-:Y:S01]  /*ce10*/  @P2 ISETP.NE.U32.AND P0, PT, R0, 0x1, PT ;  /* 0x000000010000280c */ /* 0x000fe20003f05070 */
[----:B------:R-:W-:-:S12]  /*ce20*/  @!P1 EXIT ;  /* 0x000000000000994d */ /* 0x000fd80003800000 */
[----:B------:R-:W-:Y:S01]  /*ce30*/  LOP3.LUT R7, R7, 0x2, RZ, 0xfc, !PT ;  /* 0x0000000207077812 */ /* 0x000fe200078efcff */
[----:B------:R-:W-:Y:S01]  /*ce40*/  IMAD.MOV.U32 R0, RZ, RZ, 0x1 ;  /* 0x00000001ff007424 */ /* 0x000fe200078e00ff */
[----:B------:R-:W-:Y:S02]  /*ce50*/  @P2 ISETP.NE.U32.AND.EX P0, PT, RZ, RZ, PT, P0 ;  /* 0x000000ffff00220c */ /* 0x000fe40003f05100 */
[----:B------:R-:W-:Y:S02]  /*ce60*/  ISETP.NE.AND P1, PT, R7, 0x3, PT ;  /* 0x000000030700780c */ /* 0x000fe40003f25270 */
[----:B------:R-:W-:-:S11]  /*ce70*/  @P2 SEL R0, RZ, 0x1, !P0 ;  /* 0x00000001ff002807 */ /* 0x000fd60004000000 */
[----:B------:R-:W-:Y:S05]  /*ce80*/  @!P1 BRA `(.L_x_254) ;  /* 0x0000000000049947 */ /* 0x000fea0003800000 */
[----:B------:R-:W-:Y:S01]  /*ce90*/  BPT.TRAP 0x1 ;  /* 0x000000040000795c */ /* 0x000fe20000300000 */
.L_x_254:
[----:B------:R-:W0:Y:S01]  /*cea0*/  S2R R5, SR_CgaCtaId ;  /* 0x0000000000057919 */ /* 0x000e220000008800 */
[----:B------:R-:W-:Y:S01]  /*ceb0*/  IMAD.WIDE.U32 R2, R9, -0x45d1745d, RZ ;  /* 0xba2e8ba309027825 */ /* 0x000fe200078e00ff */
[----:B------:R-:W-:-:S04]  /*cec0*/  MOV R4, 0x400 ;  /* 0x0000040000047802 */ /* 0x000fc80000000f00 */
[----:B------:R-:W-:-:S05]  /*ced0*/  SHF.R.U32.HI R2, RZ, 0x3, R3 ;  /* 0x00000003ff027819 */ /* 0x000fca0000011603 */
[----:B------:R-:W-:Y:S01]  /*cee0*/  IMAD R9, R2, -0xb, R9 ;  /* 0xfffffff502097824 */ /* 0x000fe200078e0209 */
[----:B0-----:R-:W-:-:S05]  /*cef0*/  LEA R4, R5, R4, 0x18 ;  /* 0x0000000405047211 */ /* 0x001fca00078ec0ff */
[----:B------:R-:W-:Y:S01]  /*cf00*/  VIADD R2, R4, 0x37058 ;  /* 0x0003705804027836 */ /* 0x000fe20000000000 */
[----:B------:R-:W-:-:S03]  /*cf10*/  SHF.L.U32 R4, R0, 0x1f, RZ ;  /* 0x0000001f00047819 */ /* 0x000fc600000006ff */
[----:B------:R-:W-:-:S07]  /*cf20*/  IMAD R3, R9, 0x8, R2 ;  /* 0x0000000809037824 */ /* 0x000fce00078e0202 */
.L_x_255:
[----:B0-----:R0:W1:Y:S02]  /*cf30*/  SYNCS.PHASECHK.TRANS64.TRYWAIT P0, [R3+URZ], R4 ;  /* 0x00000004030075a7 */ /* 0x001064000800017f */
[----:B-1----:R-:W-:Y:S05]  /*cf40*/  @!P0 NANOSLEEP.SYNCS 0x989680 ;  /* 0x009896800000895d */ /* 0x002fea0003900000 */
[----:B------:R-:W1:Y:S02]  /*cf50*/  @!P0 SYNCS.PHASECHK.TRANS64 P0, [R3+URZ], R4 ;  /* 0x00000004030085a7 */ /* 0x000e64000800007f */
[----:B-1----:R-:W-:Y:S05]  /*cf60*/  @!P0 BRA `(.L_x_255) ;  /* 0xfffffffc00f08947 */ /* 0x002fea000383ffff */
[----:B------:R-:W-:-:S05]  /*cf70*/  VIADD R9, R9, 0x1 ;  /* 0x0000000109097836 */ /* 0x000fca0000000000 */
[----:B------:R-:W-:-:S04]  /*cf80*/  ISETP.NE.AND P0, PT, R9, 0xb, PT ;  /* 0x0000000b0900780c */ /* 0x000fc80003f05270 */
[----:B0-----:R-:W-:Y:S02]  /*cf90*/  SEL R3, RZ, 0x1, P0 ;  /* 0x00000001ff037807 */ /* 0x001fe40000000000 */
[----:B------:R-:W-:Y:S02]  /*cfa0*/  SEL R9, R9, RZ, P0 ;  /* 0x000000ff09097207 */ /* 0x000fe40000000000 */
[----:B------:R-:W-:-:S03]  /*cfb0*/  LOP3.LUT R5, R0, R3, RZ, 0x3c, !PT ;  /* 0x0000000300057212 */ /* 0x000fc600078e3cff */
[----:B------:R-:W-:Y:S01]  /*cfc0*/  IMAD R0, R9, 0x8, R2 ;  /* 0x0000000809007824 */ /* 0x000fe200078e0202 */
[----:B------:R-:W-:-:S07]  /*cfd0*/  SHF.L.U32 R3, R5, 0x1f, RZ ;  /* 0x0000001f05037819 */ /* 0x000fce00000006ff */
.L_x_256:
        /* <DEDUP_REMOVED lines=11> */
.L_x_257:
        /* <DEDUP_REMOVED lines=11> */
.L_x_258:
        /* <DEDUP_REMOVED lines=11> */
.L_x_259:
        /* <DEDUP_REMOVED lines=11> */
.L_x_260:
        /* <DEDUP_REMOVED lines=11> */
.L_x_261:
        /* <DEDUP_REMOVED lines=11> */
.L_x_262:
        /* <DEDUP_REMOVED lines=11> */
.L_x_263:
        /* <DEDUP_REMOVED lines=11> */
.L_x_264:
        /* <DEDUP_REMOVED lines=11> */
.L_x_265:
[----:B0-----:R0:W1:Y:S02]  /*d610*/  SYNCS.PHASECHK.TRANS64.TRYWAIT P0, [R9+URZ], R0 ;  /* 0x00000000090075a7 */ /* 0x001064000800017f */
[----:B-1----:R-:W-:Y:S05]  /*d620*/  @!P0 NANOSLEEP.SYNCS 0x989680 ;  /* 0x009896800000895d */ /* 0x002fea0003900000 */
[----:B------:R-:W1:Y:S02]  /*d630*/  @!P0 SYNCS.PHASECHK.TRANS64 P0, [R9+URZ], R0 ;  /* 0x00000000090085a7 */ /* 0x000e64000800007f */
[----:B-1----:R-:W-:Y:S05]  /*d640*/  @P0 EXIT ;  /* 0x000000000000094d */ /* 0x002fea0003800000 */
[----:B------:R-:W-:Y:S05]  /*d650*/  BRA `(.L_x_265) ;  /* 0xfffffffc00ec7947 */ /* 0x000fea000383ffff */
.L_x_266:
[----:B------:R-:W-:-:S00]  /*d660*/  BRA `(.L_x_266) ;  /* 0xfffffffc00fc7947 */ /* 0x000fc0000383ffff */
[----:B------:R-:W-:-:S00]  /*d670*/  NOP ;  /* 0x0000000000007918 */ /* 0x000fc00000000000 */
        /* <DEDUP_REMOVED lines=8> */
.L_x_267:


//--------------------- .nv.shared._ZN7cutlass13device_kernelINS_4conv6kernel13ConvUniversalINS1_16ConvProblemShapeILNS1_8OperatorE2ELi2EEENS1_10collective14CollectiveConvINS1_46MainloopSm90TmaGmmaWarpSpecializedImplicitGemmILS5_2ELi11ELi2EN4cute5tupleIJNSA_1CILi2EEENSC_ILi1EEESE_EEENS1_36KernelImplicitTmaWarpSpecializedSm90ELi1EEENSB_IJNSC_ILi256EEENSB_IJNSC_ILi64EEEEEENSB_IJNSC_ILi32EEEEEEEEENS_10bfloat16_tESO_NSA_8TiledMMAINSA_8MMA_AtomIJNSA_4SM904GMMA27MMA_64x64x16_F32BF16BF16_SSILNSS_5MajorE1ELSU_1ELNSS_7ScaleInE1ELSV_1EEEEEENSA_6LayoutINSB_IJSE_SE_SE_EEENSB_IJNSC_ILi0EEES10_S10_EEEEENSB_IJNSA_10UnderscoreES13_S13_EEEEENS7_6detail26Sm90ImplicitGemmTileTraitsINSA_13SM90_TMA_LOADENSA_14ComposedLayoutINSA_7SwizzleILi3ELi4ELi3EEENSA_18smem_ptr_flag_bitsILi16EEENSY_INSB_IJNSB_IJSJ_NSC_ILi4EEEEEENSB_IJNSC_ILi8EEES1E_EEENSB_IJSE_NSC_ILi11EEEEEEEEENSB_IJNSB_IJSE_NSC_ILi2048EEEEEENSB_IJSJ_NSC_ILi512EEEEEENSB_IJS10_NSC_ILi8192EEEEEEEEEEEEEvEENS17_INSA_30SM90_TMA_LOAD_IM2COL_MULTICASTENS19_IS1B_S1D_NSY_INSB_IJNSB_IJSJ_SE_EEES1H_S1J_EEENSB_IJNSB_IJSE_S10_EEES1O_NSB_IJS10_S1L_EEEEEEEEEEvEEEENS_8epilogue10collective6detail29Sm90TmaWarpSpecializedAdapterINS26_15DefaultEpilogueISO_NSB_IJlNSB_IJSE_llEEES10_EEES2B_NS25_6thread17LinearCombinationISO_Li1EffLNS2C_9ScaleType4KindE0ELNS_15FloatRoundStyleE2ESO_EENS_4gemm15EpilogueDefaultEEEEEvvEEEEvNT_6ParamsE --------------------------
	.section	.nv.shared._ZN7cutlass13device_kernelINS_4conv6kernel13ConvUniversalINS1_16ConvProblemShapeILNS1_8OperatorE2ELi2EEENS1_10collective14CollectiveConvINS1_46MainloopSm90TmaGmmaWarpSpecializedImplicitGemmILS5_2ELi11ELi2EN4cute5tupleIJNSA_1CILi2EEENSC_ILi1EEESE_EEENS1_36KernelImplicitTmaWarpSpecializedSm90ELi1EEENSB_IJNSC_ILi256EEENSB_IJNSC_ILi64EEEEEENSB_IJNSC_ILi32EEEEEEEEENS_10bfloat16_tESO_NSA_8TiledMMAINSA_8MMA_AtomIJNSA_4SM904GMMA27MMA_64x64x16_F32BF16BF16_SSILNSS_5MajorE1ELSU_1ELNSS_7ScaleInE1ELSV_1EEEEEENSA_6LayoutINSB_IJSE_SE_SE_EEENSB_IJNSC_ILi0EEES10_S10_EEEEENSB_IJNSA_10UnderscoreES13_S13_EEEEENS7_6detail26Sm90ImplicitGemmTileTraitsINSA_13SM90_TMA_LOADENSA_14ComposedLayoutINSA_7SwizzleILi3ELi4ELi3EEENSA_18smem_ptr_flag_bitsILi16EEENSY_INSB_IJNSB_IJSJ_NSC_ILi4EEEEEENSB_IJNSC_ILi8EEES1E_EEENSB_IJSE_NSC_ILi11EEEEEEEEENSB_IJNSB_IJSE_NSC_ILi2048EEEEEENSB_IJSJ_NSC_ILi512EEEEEENSB_IJS10_NSC_ILi8192EEEEEEEEEEEEEvEENS17_INSA_30SM90_TMA_LOAD_IM2COL_MULTICASTENS19_IS1B_S1D_NSY_INSB_IJNSB_IJSJ_SE_EEES1H_S1J_EEENSB_IJNSB_IJSE_S10_EEES1O_NSB_IJS10_S1L_EEEEEEEEEEvEEEENS_8epilogue10collective6detail29Sm90TmaWarpSpecializedAdapterINS26_15DefaultEpilogueISO_NSB_IJlNSB_IJSE_llEEES10_EEES2B_NS25_6thread17LinearCombinationISO_Li1EffLNS2C_9ScaleType4KindE0ELNS_15FloatRoundStyleE2ESO_EENS_4gemm15EpilogueDefaultEEEEEvvEEEEvNT_6ParamsE,"aw",@nobits
	.sectionflags	@""
	.align	16
	.zero		1024


//--------------------- .nv.shared.reserved.0     --------------------------
	.section	.nv.shared.reserved.0,"aw",@nobits
	.weak		__nv_reservedSMEM_offset_0_alias
	.size		__nv_reservedSMEM_offset_0_alias, 0, 0
	.other		__nv_reservedSMEM_offset_0_alias,@"STO_CUDA_RESERVED_SHARED STV_DEFAULT"
__nv_reservedSMEM_offset_0_alias:
	.zero		0


//--------------------- .nv.global                --------------------------
	.section	.nv.global,"aw",@nobits
.nv.global:
	.type		_ZN39_INTERNAL_d2c1cbcc_4_k_cu_7c80e461_29484cute1_E,@object
	.size		_ZN39_INTERNAL_d2c1cbcc_4_k_cu_7c80e461_29484cute1_E,(_ZN39_INTERNAL_d2c1cbcc_4_k_cu_7c80e461_29484cuda3std3__45__cpo6cbeginE - _ZN39_INTERNAL_d2c1cbcc_4_k_cu_7c80e461_29484cute1_E)
_ZN39_INTERNAL_d2c1cbcc_4_k_cu_7c80e461_29484cute1_E:
	.zero		1
	.type		_ZN39_INTERNAL_d2c1cbcc_4_k_cu_7c80e461_29484cuda3std3__45__cpo6cbeginE,@object
	.size		_ZN39_INTERNAL_d2c1cbcc_4_k_cu_7c80e461_29484cuda3std3__45__cpo6cbeginE,(_ZN39_INTERNAL_d2c1cbcc_4_k_cu_7c80e461_29484cuda3std3__48in_placeE - _ZN39_INTERNAL_d2c1cbcc_4_k_cu_7c80e461_29484cuda3std3__45__cpo6cbeginE)
_ZN39_INTERNAL_d2c1cbcc_4_k_cu_7c80e461_29484cuda3std3__45__cpo6cbeginE:
	.zero		1
	.type		_ZN39_INTERNAL_d2c1cbcc_4_k_cu_7c80e461_29484cuda3std3__48in_placeE,@object
	.size		_ZN39_INTERNAL_d2c1cbcc_4_k_cu_7c80e461_29484cuda3std3__48in_placeE,(_ZN39_INTERNAL_d2c1cbcc_4_k_cu_7c80e461_29484cuda3std6ranges3__45__cpo9iter_moveE - _ZN39_INTERNAL_d2c1cbcc_4_k_cu_7c80e461_29484cuda3std3__48in_placeE)
_ZN39_INTERNAL_d2c1cbcc_4_k_cu_7c80e461_29484cuda3std3__48in_placeE:
	.zero		1
	.type		_ZN39_INTERNAL_d2c1cbcc_4_k_cu_7c80e461_29484cuda3std6ranges3__45__cpo9iter_moveE,@object
	.size		_ZN39_INTERNAL_d2c1cbcc_4_k_cu_7c80e461_29484cuda3std6ranges3__45__cpo9iter_moveE,(_ZN39_INTERNAL_d2c1cbcc_4_k_cu_7c80e461_29484cuda3std3__45__cpo5beginE - _ZN39_INTERNAL_d2c1cbcc_4_k_cu_7c80e461_29484cuda3std6ranges3__45__cpo9iter_moveE)
_ZN39_INTERNAL_d2c1cbcc_4_k_cu_7c80e461_29484cuda3std6ranges3__45__cpo9iter_moveE:
	.zero		1
	.type		_ZN39_INTERNAL_d2c1cbcc_4_k_cu_7c80e461_29484cuda3std3__45__cpo5beginE,@object
	.size		_ZN39_INTERNAL_d2c1cbcc_4_k_cu_7c80e461_29484cuda3std3__45__cpo5beginE,(_ZN39_INTERNAL_d2c1cbcc_4_k_cu_7c80e461_29484cuda3std3__441_GLOBAL__N__d2c1cbcc_4_k_cu_7c80e461_29486ignoreE - _ZN39_INTERNAL_d2c1cbcc_4_k_cu_7c80e461_29484cuda3std3__45__cpo5beginE)
_ZN39_INTERNAL_d2c1cbcc_4_k_cu_7c80e461_29484cuda3std3__45__cpo5beginE:
	.zero		1
	.type		_ZN39_INTERNAL_d2c1cbcc_4_k_cu_7c80e461_29484cuda3std3__441_GLOBAL__N__d2c1cbcc_4_k_cu_7c80e461_29486ignoreE,@object
	.size		_ZN39_INTERNAL_d2c1cbcc_4_k_cu_7c80e461_29484cuda3std3__441_GLOBAL__N__d2c1cbcc_4_k_cu_7c80e461_29486ignoreE,(_ZN39_INTERNAL_d2c1cbcc_4_k_cu_7c80e461_29484cute7productE - _ZN39_INTERNAL_d2c1cbcc_4_k_cu_7c80e461_29484cuda3std3__441_GLOBAL__N__d2c1cbcc_4_k_cu_7c80e461_29486ignoreE)
_ZN39_INTERNAL_d2c1cbcc_4_k_cu_7c80e461_29484cuda3std3__441_GLOBAL__N__d2c1cbcc_4_k_cu_7c80e461_29486ignoreE:
	.zero		1
	.type		_ZN39_INTERNAL_d2c1cbcc_4_k_cu_7c80e461_29484cute7productE,@object
	.size		_ZN39_INTERNAL_d2c1cbcc_4_k_cu_7c80e461_29484cute7productE,(_ZN39_INTERNAL_d2c1cbcc_4_k_cu_7c80e461_29484cuda3std3__45__cpo3endE - _ZN39_INTERNAL_d2c1cbcc_4_k_cu_7c80e461_29484cute7productE)
_ZN39_INTERNAL_d2c1cbcc_4_k_cu_7c80e461_29484cute7productE:
	.zero		1
	.type		_ZN39_INTERNAL_d2c1cbcc_4_k_cu_7c80e461_29484cuda3std3__45__cpo3endE,@object
	.size		_ZN39_INTERNAL_d2c1cbcc_4_k_cu_7c80e461_29484cuda3std3__45__cpo3endE,(_ZN39_INTERNAL_d2c1cbcc_4_k_cu_7c80e461_29484cuda3std3__419piecewise_constructE - _ZN39_INTERNAL_d2c1cbcc_4_k_cu_7c80e461_29484cuda3std3__45__cpo3endE)
_ZN39_INTERNAL_d2c1cbcc_4_k_cu_7c80e461_29484cuda3std3__45__cpo3endE:
	.zero		1
	.type		_ZN39_INTERNAL_d2c1cbcc_4_k_cu_7c80e461_29484cuda3std3__419piecewise_constructE,@object
	.size		_ZN39_INTERNAL_d2c1cbcc_4_k_cu_7c80e461_29484cuda3std3__419piecewise_constructE,(_ZN39_INTERNAL_d2c1cbcc_4_k_cu_7c80e461_29484cuda3std3__45__cpo4cendE - _ZN39_INTERNAL_d2c1cbcc_4_k_cu_7c80e461_29484cuda3std3__419piecewise_constructE)
_ZN39_INTERNAL_d2c1cbcc_4_k_cu_7c80e461_29484cuda3std3__419piecewise_constructE:
	.zero		1
	.type		_ZN39_INTERNAL_d2c1cbcc_4_k_cu_7c80e461_29484cuda3std3__45__cpo4cendE,@object
	.size		_ZN39_INTERNAL_d2c1cbcc_4_k_cu_7c80e461_29484cuda3std3__45__cpo4cendE,(_ZN39_INTERNAL_d2c1cbcc_4_k_cu_7c80e461_29484cuda3std6ranges3__45__cpo4swapE - _ZN39_INTERNAL_d2c1cbcc_4_k_cu_7c80e461_29484cuda3std3__45__cpo4cendE)
_ZN39_INTERNAL_d2c1cbcc_4_k_cu_7c80e461_29484cuda3std3__45__cpo4cendE:
	.zero		1
	.type		_ZN39_INTERNAL_d2c1cbcc_4_k_cu_7c80e461_29484cuda3std6ranges3__45__cpo4swapE,@object
	.size		_ZN39_INTERNAL_d2c1cbcc_4_k_cu_7c80e461_29484cuda3std6ranges3__45__cpo4swapE,(.L_7 - _ZN39_INTERNAL_d2c1cbcc_4_k_cu_7c80e461_29484cuda3std6ranges3__45__cpo4swapE)
_ZN39_INTERNAL_d2c1cbcc_4_k_cu_7c80e461_29484cuda3std6ranges3__45__cpo4swapE:
	.zero		1
.L_7:


//--------------------- .nv.constant0._ZN7cutlass13device_kernelINS_4conv6kernel13ConvUniversalINS1_16ConvProblemShapeILNS1_8OperatorE2ELi2EEENS1_10collective14CollectiveConvINS1_46MainloopSm90TmaGmmaWarpSpecializedImplicitGemmILS5_2ELi11ELi2EN4cute5tupleIJNSA_1CILi2EEENSC_ILi1EEESE_EEENS1_36KernelImplicitTmaWarpSpecializedSm90ELi1EEENSB_IJNSC_ILi256EEENSB_IJNSC_ILi64EEEEEENSB_IJNSC_ILi32EEEEEEEEENS_10bfloat16_tESO_NSA_8TiledMMAINSA_8MMA_AtomIJNSA_4SM904GMMA27MMA_64x64x16_F32BF16BF16_SSILNSS_5MajorE1ELSU_1ELNSS_7ScaleInE1ELSV_1EEEEEENSA_6LayoutINSB_IJSE_SE_SE_EEENSB_IJNSC_ILi0EEES10_S10_EEEEENSB_IJNSA_10UnderscoreES13_S13_EEEEENS7_6detail26Sm90ImplicitGemmTileTraitsINSA_13SM90_TMA_LOADENSA_14ComposedLayoutINSA_7SwizzleILi3ELi4ELi3EEENSA_18smem_ptr_flag_bitsILi16EEENSY_INSB_IJNSB_IJSJ_NSC_ILi4EEEEEENSB_IJNSC_ILi8EEES1E_EEENSB_IJSE_NSC_ILi11EEEEEEEEENSB_IJNSB_IJSE_NSC_ILi2048EEEEEENSB_IJSJ_NSC_ILi512EEEEEENSB_IJS10_NSC_ILi8192EEEEEEEEEEEEEvEENS17_INSA_30SM90_TMA_LOAD_IM2COL_MULTICASTENS19_IS1B_S1D_NSY_INSB_IJNSB_IJSJ_SE_EEES1H_S1J_EEENSB_IJNSB_IJSE_S10_EEES1O_NSB_IJS10_S1L_EEEEEEEEEEvEEEENS_8epilogue10collective6detail29Sm90TmaWarpSpecializedAdapterINS26_15DefaultEpilogueISO_NSB_IJlNSB_IJSE_llEEES10_EEES2B_NS25_6thread17LinearCombinationISO_Li1EffLNS2C_9ScaleType4KindE0ELNS_15FloatRoundStyleE2ESO_EENS_4gemm15EpilogueDefaultEEEEEvvEEEEvNT_6ParamsE --------------------------
	.section	.nv.constant0._ZN7cutlass13device_kernelINS_4conv6kernel13ConvUniversalINS1_16ConvProblemShapeILNS1_8OperatorE2ELi2EEENS1_10collective14CollectiveConvINS1_46MainloopSm90TmaGmmaWarpSpecializedImplicitGemmILS5_2ELi11ELi2EN4cute5tupleIJNSA_1CILi2EEENSC_ILi1EEESE_EEENS1_36KernelImplicitTmaWarpSpecializedSm90ELi1EEENSB_IJNSC_ILi256EEENSB_IJNSC_ILi64EEEEEENSB_IJNSC_ILi32EEEEEEEEENS_10bfloat16_tESO_NSA_8TiledMMAINSA_8MMA_AtomIJNSA_4SM904GMMA27MMA_64x64x16_F32BF16BF16_SSILNSS_5MajorE1ELSU_1ELNSS_7ScaleInE1ELSV_1EEEEEENSA_6LayoutINSB_IJSE_SE_SE_EEENSB_IJNSC_ILi0EEES10_S10_EEEEENSB_IJNSA_10UnderscoreES13_S13_EEEEENS7_6detail26Sm90ImplicitGemmTileTraitsINSA_13SM90_TMA_LOADENSA_14ComposedLayoutINSA_7SwizzleILi3ELi4ELi3EEENSA_18smem_ptr_flag_bitsILi16EEENSY_INSB_IJNSB_IJSJ_NSC_ILi4EEEEEENSB_IJNSC_ILi8EEES1E_EEENSB_IJSE_NSC_ILi11EEEEEEEEENSB_IJNSB_IJSE_NSC_ILi2048EEEEEENSB_IJSJ_NSC_ILi512EEEEEENSB_IJS10_NSC_ILi8192EEEEEEEEEEEEEvEENS17_INSA_30SM90_TMA_LOAD_IM2COL_MULTICASTENS19_IS1B_S1D_NSY_INSB_IJNSB_IJSJ_SE_EEES1H_S1J_EEENSB_IJNSB_IJSE_S10_EEES1O_NSB_IJS10_S1L_EEEEEEEEEEvEEEENS_8epilogue10collective6detail29Sm90TmaWarpSpecializedAdapterINS26_15DefaultEpilogueISO_NSB_IJlNSB_IJSE_llEEES10_EEES2B_NS25_6thread17LinearCombinationISO_Li1EffLNS2C_9ScaleType4KindE0ELNS_15FloatRoundStyleE2ESO_EENS_4gemm15EpilogueDefaultEEEEEvvEEEEvNT_6ParamsE,"a",@progbits
	.sectionflags	@""
	.align	4
.nv.constant0._ZN7cutlass13device_kernelINS_4conv6kernel13ConvUniversalINS1_16ConvProblemShapeILNS1_8OperatorE2ELi2EEENS1_10collective14CollectiveConvINS1_46MainloopSm90TmaGmmaWarpSpecializedImplicitGemmILS5_2ELi11ELi2EN4cute5tupleIJNSA_1CILi2EEENSC_ILi1EEESE_EEENS1_36KernelImplicitTmaWarpSpecializedSm90ELi1EEENSB_IJNSC_ILi256EEENSB_IJNSC_ILi64EEEEEENSB_IJNSC_ILi32EEEEEEEEENS_10bfloat16_tESO_NSA_8TiledMMAINSA_8MMA_AtomIJNSA_4SM904GMMA27MMA_64x64x16_F32BF16BF16_SSILNSS_5MajorE1ELSU_1ELNSS_7ScaleInE1ELSV_1EEEEEENSA_6LayoutINSB_IJSE_SE_SE_EEENSB_IJNSC_ILi0EEES10_S10_EEEEENSB_IJNSA_10UnderscoreES13_S13_EEEEENS7_6detail26Sm90ImplicitGemmTileTraitsINSA_13SM90_TMA_LOADENSA_14ComposedLayoutINSA_7SwizzleILi3ELi4ELi3EEENSA_18smem_ptr_flag_bitsILi16EEENSY_INSB_IJNSB_IJSJ_NSC_ILi4EEEEEENSB_IJNSC_ILi8EEES1E_EEENSB_IJSE_NSC_ILi11EEEEEEEEENSB_IJNSB_IJSE_NSC_ILi2048EEEEEENSB_IJSJ_NSC_ILi512EEEEEENSB_IJS10_NSC_ILi8192EEEEEEEEEEEEEvEENS17_INSA_30SM90_TMA_LOAD_IM2COL_MULTICASTENS19_IS1B_S1D_NSY_INSB_IJNSB_IJSJ_SE_EEES1H_S1J_EEENSB_IJNSB_IJSE_S10_EEES1O_NSB_IJS10_S1L_EEEEEEEEEEvEEEENS_8epilogue10collective6detail29Sm90TmaWarpSpecializedAdapterINS26_15DefaultEpilogueISO_NSB_IJlNSB_IJSE_llEEES10_EEES2B_NS25_6thread17LinearCombinationISO_Li1EffLNS2C_9ScaleType4KindE0ELNS_15FloatRoundStyleE2ESO_EENS_4gemm15EpilogueDefaultEEEEEvvEEEEvNT_6ParamsE:
	.zero		1536


//--------------------- SYMBOLS --------------------------

	.type		.nv.reservedSmem.offset0,@object
	.size		.nv.reservedSmem.offset0,0x4
